def matmul_kernel(
    a_ptr,
    b_ptr,
    c_ptr,
    M,
    N,
    K,
    stride_am,
    stride_ak,
    stride_bk,
    stride_bn,
    stride_cm,
    stride_cn,
    BLOCK_M: tl.constexpr,
    BLOCK_N: tl.constexpr,
    BLOCK_K: tl.constexpr,
    GROUP_M: tl.constexpr,
):
    pid = tl.program_id(axis=0)
    num_pid_m = tl.cdiv(M, BLOCK_M)
    num_pid_n = tl.cdiv(N, BLOCK_N)
    num_pid_in_group = GROUP_M * num_pid_n
    group_id = pid // num_pid_in_group
    first_pid_m = group_id * GROUP_M
    group_size_m = min(num_pid_m - first_pid_m, GROUP_M)
    pid_m = first_pid_m + ((pid % num_pid_in_group) % group_size_m)
    pid_n = (pid % num_pid_in_group) // group_size_m

    offs_am = (pid_m * BLOCK_M + tl.arange(0, BLOCK_M)) % M
    offs_bn = (pid_n * BLOCK_N + tl.arange(0, BLOCK_N)) % N
    offs_k = tl.arange(0, BLOCK_K)
    a_ptrs = a_ptr + offs_am[:, None] * stride_am + offs_k[None, :] * stride_ak
    b_ptrs = b_ptr + offs_k[:, None] * stride_bk + offs_bn[None, :] * stride_bn

    acc = tl.zeros((BLOCK_M, BLOCK_N), dtype=tl.float32)
    for kk in range(0, tl.cdiv(K, BLOCK_K)):
        a = tl.load(a_ptrs, mask=offs_k[None, :] < K - kk * BLOCK_K, other=0.0)
        b = tl.load(b_ptrs, mask=offs_k[:, None] < K - kk * BLOCK_K, other=0.0)
        acc = tl.dot(a, b, acc)
        a_ptrs += BLOCK_K * stride_ak
        b_ptrs += BLOCK_K * stride_bk

    c = acc.to(c_ptr.dtype.element_ty)
    offs_cm = pid_m * BLOCK_M + tl.arange(0, BLOCK_M)
    offs_cn = pid_n * BLOCK_N + tl.arange(0, BLOCK_N)
    c_ptrs = c_ptr + offs_cm[:, None] * stride_cm + offs_cn[None, :] * stride_cn
    mask = (offs_cm[:, None] < M) & (offs_cn[None, :] < N)
    tl.store(c_ptrs, c, mask=mask)

# config = {"BLOCK_K": 128, "BLOCK_M": 256, "BLOCK_N": 16, "GROUP_M": 8, "arch": "sm_80", "dtype": "fp16", "num_ctas": 1, "num_stages": 3, "num_warps": 4}
# arch = sm_80


// ===== COMPILED SASS (sm_80) =====

	.target	sm_80

	.elftype	@"ET_EXEC"


//--------------------- .note.nv.tkinfo           --------------------------
	.section	.note.nv.tkinfo,"",@"SHT_NOTE"
	.sectionflags	@"SHF_NOTE_NV_TKINFO"
	.tkinfo
        /*0018*/ 	.word	0x00000002
        /*0030*/ 	.string	""
        /*0030*/ 	.string	"ptxas"
        /*0030*/ 	.string	"Cuda compilation tools, release 13.0, V13.0.88"
        /*0030*/ 	.string	"Build cuda_13.0.r13.0/compiler.36424714_0"
        /*0030*/ 	.string	"-v  -suppress-debug-info  -lineinfo  -arch sm_80 "



//--------------------- .note.nv.cuinfo           --------------------------
	.section	.note.nv.cuinfo,"",@"SHT_NOTE"
	.sectionflags	@"SHF_NOTE_NV_CUINFO"
        /*0018*/ 	.short	0x0002
        /*001a*/ 	.short	0x0050
        /*001c*/ 	.short	0x0082
	.zero		2


//--------------------- .nv.info                  --------------------------
	.section	.nv.info,"",@"SHT_CUDA_INFO"
	.align	4


	//----- nvinfo : EIATTR_REGCOUNT
	.align		4
        /*0000*/ 	.byte	0x04, 0x2f
        /*0002*/ 	.short	(.L_1 - .L_0)
	.align		4
.L_0:
        /*0004*/ 	.word	index@(matmul_kernel)
        /*0008*/ 	.word	0x00000020


	//----- nvinfo : EIATTR_FRAME_SIZE
	.align		4
.L_1:
        /*000c*/ 	.byte	0x04, 0x11
        /*000e*/ 	.short	(.L_3 - .L_2)
	.align		4
.L_2:
        /*0010*/ 	.word	index@(matmul_kernel)
        /*0014*/ 	.word	0x000016e0


	//----- nvinfo : EIATTR_MIN_STACK_SIZE
	.align		4
.L_3:
        /*0018*/ 	.byte	0x04, 0x12
        /*001a*/ 	.short	(.L_5 - .L_4)
	.align		4
.L_4:
        /*001c*/ 	.word	index@(matmul_kernel)
        /*0020*/ 	.word	0x000016e0
.L_5:


//--------------------- .nv.info.matmul_kernel    --------------------------
	.section	.nv.info.matmul_kernel,"",@"SHT_CUDA_INFO"
	.sectionflags	@""
	.align	4


	//----- nvinfo : EIATTR_CUDA_API_VERSION
	.align		4
        /*0000*/ 	.byte	0x04, 0x37
        /*0002*/ 	.short	(.L_7 - .L_6)
.L_6:
        /*0004*/ 	.word	0x00000082


	//----- nvinfo : EIATTR_SW2861232_WAR
	.align		4
.L_7:
        /*0008*/ 	.byte	0x01, 0x35
	.zero		2


	//----- nvinfo : EIATTR_PARAM_CBANK
	.align		4
        /*000c*/ 	.byte	0x04, 0x0a
        /*000e*/ 	.short	(.L_9 - .L_8)
	.align		4
.L_8:
        /*0010*/ 	.word	index@(.nv.constant0.matmul_kernel)
        /*0014*/ 	.short	0x0160
        /*0016*/ 	.short	0x0050


	//----- nvinfo : EIATTR_CBANK_PARAM_SIZE
	.align		4
.L_9:
        /*0018*/ 	.byte	0x03, 0x19
        /*001a*/ 	.short	0x0050


	//----- nvinfo : EIATTR_KPARAM_INFO
	.align		4
        /*001c*/ 	.byte	0x04, 0x17
        /*001e*/ 	.short	(.L_11 - .L_10)
.L_10:
        /*0020*/ 	.word	0x00000000
        /*0024*/ 	.short	0x000d
        /*0026*/ 	.short	0x0048
        /*0028*/ 	.byte	0x00, 0xf4, 0x21, 0x00


	//----- nvinfo : EIATTR_KPARAM_INFO
	.align		4
.L_11:
        /*002c*/ 	.byte	0x04, 0x17
        /*002e*/ 	.short	(.L_13 - .L_12)
.L_12:
        /*0030*/ 	.word	0x00000000
        /*0034*/ 	.short	0x000c
        /*0036*/ 	.short	0x0040
        /*0038*/ 	.byte	0x00, 0xf4, 0x21, 0x00


	//----- nvinfo : EIATTR_KPARAM_INFO
	.align		4
.L_13:
        /*003c*/ 	.byte	0x04, 0x17
        /*003e*/ 	.short	(.L_15 - .L_14)
.L_14:
        /*0040*/ 	.word	0x00000000
        /*0044*/ 	.short	0x000b
        /*0046*/ 	.short	0x0038
        /*0048*/ 	.byte	0x00, 0xf0, 0x11, 0x00


	//----- nvinfo : EIATTR_KPARAM_INFO
	.align		4
.L_15:
        /*004c*/ 	.byte	0x04, 0x17
        /*004e*/ 	.short	(.L_17 - .L_16)
.L_16:
        /*0050*/ 	.word	0x00000000
        /*0054*/ 	.short	0x000a
        /*0056*/ 	.short	0x0034
        /*0058*/ 	.byte	0x00, 0xf0, 0x11, 0x00


	//----- nvinfo : EIATTR_KPARAM_INFO
	.align		4
.L_17:
        /*005c*/ 	.byte	0x04, 0x17
        /*005e*/ 	.short	(.L_19 - .L_18)
.L_18:
        /*0060*/ 	.word	0x00000000
        /*0064*/ 	.short	0x0009
        /*0066*/ 	.short	0x0030
        /*0068*/ 	.byte	0x00, 0xf0, 0x11, 0x00


	//----- nvinfo : EIATTR_KPARAM_INFO
	.align		4
.L_19:
        /*006c*/ 	.byte	0x04, 0x17
        /*006e*/ 	.short	(.L_21 - .L_20)
.L_20:
        /*0070*/ 	.word	0x00000000
        /*0074*/ 	.short	0x0008
        /*0076*/ 	.short	0x002c
        /*0078*/ 	.byte	0x00, 0xf0, 0x11, 0x00


	//----- nvinfo : EIATTR_KPARAM_INFO
	.align		4
.L_21:
        /*007c*/ 	.byte	0x04, 0x17
        /*007e*/ 	.short	(.L_23 - .L_22)
.L_22:
        /*0080*/ 	.word	0x00000000
        /*0084*/ 	.short	0x0007
        /*0086*/ 	.short	0x0028
        /*0088*/ 	.byte	0x00, 0xf0, 0x11, 0x00


	//----- nvinfo : EIATTR_KPARAM_INFO
	.align		4
.L_23:
        /*008c*/ 	.byte	0x04, 0x17
        /*008e*/ 	.short	(.L_25 - .L_24)
.L_24:
        /*0090*/ 	.word	0x00000000
        /*0094*/ 	.short	0x0006
        /*0096*/ 	.short	0x0024
        /*0098*/ 	.byte	0x00, 0xf0, 0x11, 0x00


	//----- nvinfo : EIATTR_KPARAM_INFO
	.align		4
.L_25:
        /*009c*/ 	.byte	0x04, 0x17
        /*009e*/ 	.short	(.L_27 - .L_26)
.L_26:
        /*00a0*/ 	.word	0x00000000
        /*00a4*/ 	.short	0x0005
        /*00a6*/ 	.short	0x0020
        /*00a8*/ 	.byte	0x00, 0xf0, 0x11, 0x00


	//----- nvinfo : EIATTR_KPARAM_INFO
	.align		4
.L_27:
        /*00ac*/ 	.byte	0x04, 0x17
        /*00ae*/ 	.short	(.L_29 - .L_28)
.L_28:
        /*00b0*/ 	.word	0x00000000
        /*00b4*/ 	.short	0x0004
        /*00b6*/ 	.short	0x001c
        /*00b8*/ 	.byte	0x00, 0xf0, 0x11, 0x00


	//----- nvinfo : EIATTR_KPARAM_INFO
	.align		4
.L_29:
        /*00bc*/ 	.byte	0x04, 0x17
        /*00be*/ 	.short	(.L_31 - .L_30)
.L_30:
        /*00c0*/ 	.word	0x00000000
        /*00c4*/ 	.short	0x0003
        /*00c6*/ 	.short	0x0018
        /*00c8*/ 	.byte	0x00, 0xf0, 0x11, 0x00


	//----- nvinfo : EIATTR_KPARAM_INFO
	.align		4
.L_31:
        /*00cc*/ 	.byte	0x04, 0x17
        /*00ce*/ 	.short	(.L_33 - .L_32)
.L_32:
        /*00d0*/ 	.word	0x00000000
        /*00d4*/ 	.short	0x0002
        /*00d6*/ 	.short	0x0010
        /*00d8*/ 	.byte	0x00, 0xf4, 0x21, 0x00


	//----- nvinfo : EIATTR_KPARAM_INFO
	.align		4
.L_33:
        /*00dc*/ 	.byte	0x04, 0x17
        /*00de*/ 	.short	(.L_35 - .L_34)
.L_34:
        /*00e0*/ 	.word	0x00000000
        /*00e4*/ 	.short	0x0001
        /*00e6*/ 	.short	0x0008
        /*00e8*/ 	.byte	0x00, 0xf4, 0x21, 0x00


	//----- nvinfo : EIATTR_KPARAM_INFO
	.align		4
.L_35:
        /*00ec*/ 	.byte	0x04, 0x17
        /*00ee*/ 	.short	(.L_37 - .L_36)
.L_36:
        /*00f0*/ 	.word	0x00000000
        /*00f4*/ 	.short	0x0000
        /*00f6*/ 	.short	0x0000
        /*00f8*/ 	.byte	0x00, 0xf4, 0x21, 0x00


	//----- nvinfo : EIATTR_MAXREG_COUNT
	.align		4
.L_37:
        /*00fc*/ 	.byte	0x03, 0x1b
        /*00fe*/ 	.short	0x00ff


	//----- nvinfo : EIATTR_NUM_BARRIERS
	.align		4
        /*0100*/ 	.byte	0x02, 0x4c
        /*0102*/ 	.byte	0x01
	.zero		1


	//----- nvinfo : EIATTR_ANNOTATIONS
	.align		4
        /*0104*/ 	.byte	0x04, 0x55
        /*0106*/ 	.short	(.L_39 - .L_38)


	//   ....[0]....
.L_38:
        /*0108*/ 	.word	0x00000001
        /*010c*/ 	.byte	0x60, 0x06, 0x00, 0x00, 0x01, 0x00, 0x00, 0x00, 0x90, 0x06, 0x00, 0x00, 0x01, 0x00, 0x00, 0x00
        /* <DEDUP_REMOVED lines=1991> */
        /*7d8c*/ 	.byte	0x40, 0xdd, 0x01, 0x00, 0x01, 0x00, 0x00, 0x00, 0xe0, 0xde, 0x01, 0x00


	//----- nvinfo : EIATTR_MERCURY_ISA_VERSION
	.align		4
.L_39:
        /*7d98*/ 	.byte	0x03, 0x5f
        /*7d9a*/ 	.short	0x0000


	//----- nvinfo : EIATTR_EXIT_INSTR_OFFSETS
	.align		4
        /*7d9c*/ 	.byte	0x04, 0x1c
        /*7d9e*/ 	.short	(.L_41 - .L_40)


	//   ....[0]....
.L_40:
        /*7da0*/ 	.word	0x0001e8d0


	//   ....[1]....
        /*7da4*/ 	.word	0x0001e900


	//----- nvinfo : EIATTR_REQNTID
	.align		4
.L_41:
        /*7da8*/ 	.byte	0x04, 0x10
        /*7daa*/ 	.short	(.L_43 - .L_42)
.L_42:
        /*7dac*/ 	.word	0x00000080
        /*7db0*/ 	.word	0x00000001
        /*7db4*/ 	.word	0x00000001
.L_43:


//--------------------- .nv.callgraph             --------------------------
	.section	.nv.callgraph,"",@"SHT_CUDA_CALLGRAPH"
	.align	4
	.sectionentsize	8
	.align		4
        /*0000*/ 	.word	0x00000000
	.align		4
        /*0004*/ 	.word	0xffffffff
	.align		4
        /*0008*/ 	.word	0x00000000
	.align		4
        /*000c*/ 	.word	0xfffffffe
	.align		4
        /*0010*/ 	.word	0x00000000
	.align		4
        /*0014*/ 	.word	0xfffffffd
	.align		4
        /*0018*/ 	.word	0x00000000
	.align		4
        /*001c*/ 	.word	0xfffffffc


//--------------------- .nv.rel.action            --------------------------
	.section	.nv.rel.action,"",@"SHT_CUDA_RELOCINFO"
	.align	8
	.sectionentsize	8
        /*0000*/ 	.byte	0x73, 0x00, 0x00, 0x00, 0x00, 0x00, 0x00, 0x00, 0x00, 0x00, 0x00, 0x11, 0x25, 0x00, 0x05, 0x36


//--------------------- .nv.constant0.matmul_kernel --------------------------
	.section	.nv.constant0.matmul_kernel,"a",@progbits
	.sectionflags	@""
	.align	4
.nv.constant0.matmul_kernel:
	.zero		432


//--------------------- .text.matmul_kernel       --------------------------
	.section	.text.matmul_kernel,"ax",@progbits
	.sectioninfo	@"SHI_REGISTERS=32"
	.align	128
        .global         matmul_kernel
        .type           matmul_kernel,@function
        .size           matmul_kernel,(.L_x_5 - matmul_kernel)
        .other          matmul_kernel,@"STO_CUDA_ENTRY STV_DEFAULT"
matmul_kernel:
.text.matmul_kernel:
[----:B------:R-:W-:Y:S02]  /*0000*/  IMAD.MOV.U32 R1, RZ, RZ, c[0x0][0x28] ;  /* 0x00000a00ff017624 */ /* 0x000fe400078e00ff */
[----:B------:R-:W-:Y:S01]  /*0010*/  ULDC.64 UR10, c[0x0][0x178] ;  /* 0x00005e00000a7ab9 */ /* 0x000fe20000000a00 */
[----:B------:R-:W0:Y:S01]  /*0020*/  S2R R4, SR_CTAID.X ;  /* 0x0000000000047919 */ /* 0x000e220000002500 */
[----:B------:R-:W-:Y:S01]  /*0030*/  UIADD3 UR4, UR11, 0xf, URZ ;  /* 0x0000000f0b047890 */ /* 0x000fe2000fffe03f */
[----:B------:R-:W1:Y:S01]  /*0040*/  S2UR UR8, SR_CTAID.X ;  /* 0x00000000000879c3 */ /* 0x000e620000002500 */
[----:B------:R-:W-:Y:S01]  /*0050*/  IADD3 R1, R1, -0x16e0, RZ ;  /* 0xffffe92001017810 */ /* 0x000fe20007ffe0ff */
[----:B------:R-:W2:Y:S01]  /*0060*/  S2R R20, SR_TID.X ;  /* 0x0000000000147919 */ /* 0x000ea20000002100 */
[----:B------:R-:W-:-:S04]  /*0070*/  USHF.R.S32.HI UR5, URZ, 0x1f, UR4 ;  /* 0x0000001f3f057899 */ /* 0x000fc80008011404 */
[----:B------:R-:W-:-:S03]  /*0080*/  ULEA.HI UR5, UR5, UR4, URZ, 0x4 ;  /* 0x0000000405057291 */ /* 0x000fc6000f8f203f */
[----:B------:R-:W-:Y:S02]  /*0090*/  UMOV UR4, URZ ;  /* 0x0000003f00047c82 */ /* 0x000fe40008000000 */
[----:B------:R-:W-:-:S04]  /*00a0*/  USHF.R.S32.HI UR5, URZ, 0x4, UR5 ;  /* 0x000000043f057899 */ /* 0x000fc80008011405 */
[----:B------:R-:W-:-:S06]  /*00b0*/  USHF.L.U32 UR6, UR5, 0x3, URZ ;  /* 0x0000000305067899 */ /* 0x000fcc000800063f */
[----:B------:R-:W-:Y:S01]  /*00c0*/  IMAD.U32 R3, RZ, RZ, UR6 ;  /* 0x00000006ff037e24 */ /* 0x000fe2000f8e00ff */
[----:B0-----:R-:W-:Y:S02]  /*00d0*/  IABS R4, R4 ;  /* 0x0000000400047213 */ /* 0x001fe40000000000 */
[----:B--2---:R-:W-:Y:S02]  /*00e0*/  LOP3.LUT R26, R20, 0x7f, RZ, 0xc0, !PT ;  /* 0x0000007f141a7812 */ /* 0x004fe400078ec0ff */
[-C--:B------:R-:W-:Y:S02]  /*00f0*/  IABS R5, R3.reuse ;  /* 0x0000000300057213 */ /* 0x080fe40000000000 */
[----:B------:R-:W-:Y:S01]  /*0100*/  IABS R6, R3 ;  /* 0x0000000300067213 */ /* 0x000fe20000000000 */
[----:B------:R-:W-:Y:S01]  /*0110*/  IMAD.MOV.U32 R3, RZ, RZ, R4 ;  /* 0x000000ffff037224 */ /* 0x000fe200078e0004 */
[----:B------:R-:W0:Y:S03]  /*0120*/  R2UR UR12, R5 ;  /* 0x00000000050c73c2 */ /* 0x000e2600000e0000 */
[----:B------:R-:W-:-:S05]  /*0130*/  IMAD.MOV R4, RZ, RZ, -R6 ;  /* 0x000000ffff047224 */ /* 0x000fca00078e0a06 */
[----:B------:R-:W2:Y:S08]  /*0140*/  R2UR UR9, R3 ;  /* 0x00000000030973c2 */ /* 0x000eb000000e0000 */
[----:B------:R-:W3:Y:S01]  /*0150*/  R2UR UR11, R4 ;  /* 0x00000000040b73c2 */ /* 0x000ee200000e0000 */
[----:B0-----:R-:W0:Y:S08]  /*0160*/  I2F.RP R0, UR12 ;  /* 0x0000000c00007d06 */ /* 0x001e300008209400 */
[----:B0-----:R-:W0:Y:S02]  /*0170*/  MUFU.RCP R0, R0 ;  /* 0x0000000000007308 */ /* 0x001e240000001000 */
[----:B0-----:R-:W-:-:S06]  /*0180*/  IADD3 R2, R0, 0xffffffe, RZ ;  /* 0x0ffffffe00027810 */ /* 0x001fcc0007ffe0ff */
[----:B------:R-:W0:Y:S02]  /*0190*/  F2I.FTZ.U32.TRUNC.NTZ R2, R2 ;  /* 0x0000000200027305 */ /* 0x000e24000021f000 */
[----:B0-----:R-:W0:Y:S02]  /*01a0*/  R2UR UR5, R2 ;  /* 0x00000000020573c2 */ /* 0x001e2400000e0000 */
[----:B0-----:R-:W-:-:S04]  /*01b0*/  UIADD3 UR7, URZ, -UR5, URZ ;  /* 0x800000053f077290 */ /* 0x001fc8000fffe03f */
[----:B------:R-:W-:-:S04]  /*01c0*/  UIMAD UR7, UR7, UR12, URZ ;  /* 0x0000000c070772a4 */ /* 0x000fc8000f8e023f */
[----:B------:R-:W-:-:S04]  /*01d0*/  UIMAD.WIDE.U32 UR4, UR5, UR7, UR4 ;  /* 0x00000007050472a5 */ /* 0x000fc8000f8e0004 */
[----:B--2---:R-:W-:-:S04]  /*01e0*/  UIMAD.WIDE.U32 UR4, UR5, UR9, URZ ;  /* 0x00000009050472a5 */ /* 0x004fc8000f8e003f */
[----:B---3--:R-:W-:-:S04]  /*01f0*/  UIMAD UR4, UR5, UR11, UR9 ;  /* 0x0000000b050472a4 */ /* 0x008fc8000f8e0209 */
[----:B------:R-:W-:-:S11]  /*0200*/  UISETP.GT.U32.AND UP1, UPT, UR12, UR4, UPT ;  /* 0x000000040c00728c */ /* 0x000fd6000bf24070 */
[----:B------:R-:W-:Y:S02]  /*0210*/  @!UP1 UIADD3 UR4, UR4, -UR12, URZ ;  /* 0x8000000c04049290 */ /* 0x000fe4000fffe03f */
[----:B------:R-:W-:Y:S02]  /*0220*/  @!UP1 UIADD3 UR5, UR5, 0x1, URZ ;  /* 0x0000000105059890 */ /* 0x000fe4000fffe03f */
[----:B------:R-:W-:Y:S02]  /*0230*/  UISETP.GE.U32.AND UP0, UPT, UR4, UR12, UPT ;  /* 0x0000000c0400728c */ /* 0x000fe4000bf06070 */
[----:B-1----:R-:W-:-:S04]  /*0240*/  ULOP3.LUT UR4, UR8, UR6, URZ, 0x3c, !UPT ;  /* 0x0000000608047292 */ /* 0x002fc8000f8e3c3f */
[----:B------:R-:W-:Y:S02]  /*0250*/  UISETP.GE.AND UP1, UPT, UR4, URZ, UPT ;  /* 0x0000003f0400728c */ /* 0x000fe4000bf26270 */
[----:B------:R-:W-:-:S03]  /*0260*/  UIADD3 UR4, UR10, 0xff, URZ ;  /* 0x000000ff0a047890 */ /* 0x000fc6000fffe03f */
[----:B------:R-:W-:Y:S02]  /*0270*/  @UP0 UIADD3 UR5, UR5, 0x1, URZ ;  /* 0x0000000105050890 */ /* 0x000fe4000fffe03f */
[----:B------:R-:W-:-:S05]  /*0280*/  UISETP.NE.AND UP0, UPT, UR6, URZ, UPT ;  /* 0x0000003f0600728c */ /* 0x000fca000bf05270 */
[----:B------:R-:W-:Y:S02]  /*0290*/  UMOV UR7, UR5 ;  /* 0x0000000500077c82 */ /* 0x000fe40008000000 */
[----:B------:R-:W-:Y:S02]  /*02a0*/  @!UP1 UIADD3 UR7, -UR7, URZ, URZ ;  /* 0x0000003f07079290 */ /* 0x000fe4000fffe13f */
[----:B------:R-:W-:Y:S02]  /*02b0*/  USHF.R.S32.HI UR5, URZ, 0x1f, UR4 ;  /* 0x0000001f3f057899 */ /* 0x000fe40008011404 */
[----:B------:R-:W-:Y:S02]  /*02c0*/  @!UP0 ULOP3.LUT UR7, URZ, UR6, URZ, 0x33, !UPT ;  /* 0x000000063f078292 */ /* 0x000fe4000f8e333f */
[----:B------:R-:W-:Y:S02]  /*02d0*/  ULEA.HI UR5, UR5, UR4, URZ, 0x8 ;  /* 0x0000000405057291 */ /* 0x000fe4000f8f403f */
[----:B------:R-:W-:-:S02]  /*02e0*/  USHF.L.U32 UR9, UR7, 0x3, URZ ;  /* 0x0000000307097899 */ /* 0x000fc4000800063f */
[----:B------:R-:W-:Y:S02]  /*02f0*/  UIADD3 UR7, -UR7, URZ, URZ ;  /* 0x0000003f07077290 */ /* 0x000fe4000fffe13f */
[----:B------:R-:W-:Y:S02]  /*0300*/  ULEA.HI.SX32 UR5, UR5, -UR9, 0x18 ;  /* 0x8000000905057291 */ /* 0x000fe4000f8fc23f */
[----:B------:R-:W-:Y:S02]  /*0310*/  UIMAD UR11, UR6, UR7, UR8 ;  /* 0x00000007060b72a4 */ /* 0x000fe4000f8e0208 */
[----:B------:R-:W-:Y:S02]  /*0320*/  UISETP.LT.AND UP0, UPT, UR5, 0x8, UPT ;  /* 0x000000080500788c */ /* 0x000fe4000bf01270 */
[----:B------:R-:W-:Y:S02]  /*0330*/  UMOV UR4, URZ ;  /* 0x0000003f00047c82 */ /* 0x000fe40008000000 */
[----:B------:R-:W-:Y:S01]  /*0340*/  USEL UR10, UR5, 0x8, UP0 ;  /* 0x00000008050a7887 */ /* 0x000fe20008000000 */
[----:B------:R-:W-:-:S05]  /*0350*/  IMAD.U32 R4, RZ, RZ, UR11 ;  /* 0x0000000bff047e24 */ /* 0x000fca000f8e00ff */
[----:B------:R-:W-:Y:S01]  /*0360*/  IMAD.U32 R3, RZ, RZ, UR10 ;  /* 0x0000000aff037e24 */ /* 0x000fe2000f8e00ff */
[----:B------:R-:W-:-:S04]  /*0370*/  IABS R4, R4 ;  /* 0x0000000400047213 */ /* 0x000fc80000000000 */
[-C--:B------:R-:W-:Y:S02]  /*0380*/  IABS R5, R3.reuse ;  /* 0x0000000300057213 */ /* 0x080fe40000000000 */
[----:B------:R-:W-:Y:S01]  /*0390*/  IABS R6, R3 ;  /* 0x0000000300067213 */ /* 0x000fe20000000000 */
[----:B------:R-:W-:Y:S01]  /*03a0*/  IMAD.MOV.U32 R3, RZ, RZ, R4 ;  /* 0x000000ffff037224 */ /* 0x000fe200078e0004 */
[----:B------:R-:W0:Y:S08]  /*03b0*/  R2UR UR12, R5 ;  /* 0x00000000050c73c2 */ /* 0x000e3000000e0000 */
[----:B------:R-:W1:Y:S01]  /*03c0*/  R2UR UR7, R3 ;  /* 0x00000000030773c2 */ /* 0x000e6200000e0000 */
[----:B0-----:R-:W0:Y:S08]  /*03d0*/  I2F.RP R0, UR12 ;  /* 0x0000000c00007d06 */ /* 0x001e300008209400 */
[----:B0-----:R-:W0:Y:S02]  /*03e0*/  MUFU.RCP R0, R0 ;  /* 0x0000000000007308 */ /* 0x001e240000001000 */
[----:B0-----:R-:W-:Y:S01]  /*03f0*/  IADD3 R2, R0, 0xffffffe, RZ ;  /* 0x0ffffffe00027810 */ /* 0x001fe20007ffe0ff */
[----:B------:R-:W-:-:S04]  /*0400*/  IMAD.MOV R0, RZ, RZ, -R6 ;  /* 0x000000ffff007224 */ /* 0x000fc800078e0a06 */
[----:B------:R-:W0:Y:S01]  /*0410*/  R2UR UR8, R0 ;  /* 0x00000000000873c2 */ /* 0x000e2200000e0000 */
[----:B------:R-:W2:Y:S07]  /*0420*/  F2I.FTZ.U32.TRUNC.NTZ R2, R2 ;  /* 0x0000000200027305 */ /* 0x000eae000021f000 */
[----:B--2---:R-:W2:Y:S02]  /*0430*/  R2UR UR5, R2 ;  /* 0x00000000020573c2 */ /* 0x004ea400000e0000 */
[----:B--2---:R-:W-:-:S04]  /*0440*/  UIADD3 UR6, URZ, -UR5, URZ ;  /* 0x800000053f067290 */ /* 0x004fc8000fffe03f */
[----:B------:R-:W-:-:S04]  /*0450*/  UIMAD UR6, UR6, UR12, URZ ;  /* 0x0000000c060672a4 */ /* 0x000fc8000f8e023f */
[----:B------:R-:W-:-:S03]  /*0460*/  UIMAD.WIDE.U32 UR4, UR5, UR6, UR4 ;  /* 0x00000006050472a5 */ /* 0x000fc6000f8e0004 */
[----:B------:R-:W-:Y:S02]  /*0470*/  UMOV UR6, 0x7f ;  /* 0x0000007f00067882 */ /* 0x000fe40000000000 */
[----:B-1----:R-:W-:-:S04]  /*0480*/  UIMAD.WIDE.U32 UR4, UR5, UR7, URZ ;  /* 0x00000007050472a5 */ /* 0x002fc8000f8e003f */
[----:B0-----:R-:W-:-:S04]  /*0490*/  UIMAD UR4, UR5, UR8, UR7 ;  /* 0x00000008050472a4 */ /* 0x001fc8000f8e0207 */
[----:B------:R-:W-:-:S11]  /*04a0*/  UISETP.GT.U32.AND UP1, UPT, UR12, UR4, UPT ;  /* 0x000000040c00728c */ /* 0x000fd6000bf24070 */
[----:B------:R-:W-:Y:S02]  /*04b0*/  @!UP1 UIADD3 UR4, UR4, -UR12, URZ ;  /* 0x8000000c04049290 */ /* 0x000fe4000fffe03f */
[----:B------:R-:W-:Y:S02]  /*04c0*/  @!UP1 UIADD3 UR5, UR5, 0x1, URZ ;  /* 0x0000000105059890 */ /* 0x000fe4000fffe03f */
[----:B------:R-:W-:Y:S02]  /*04d0*/  UISETP.GE.U32.AND UP0, UPT, UR4, UR12, UPT ;  /* 0x0000000c0400728c */ /* 0x000fe4000bf06070 */
[----:B------:R-:W-:-:S04]  /*04e0*/  ULOP3.LUT UR4, UR11, UR10, URZ, 0x3c, !UPT ;  /* 0x0000000a0b047292 */ /* 0x000fc8000f8e3c3f */
[----:B------:R-:W-:-:S03]  /*04f0*/  UISETP.GE.AND UP1, UPT, UR4, URZ, UPT ;  /* 0x0000003f0400728c */ /* 0x000fc6000bf26270 */
[----:B------:R-:W-:Y:S02]  /*0500*/  ULDC UR4, c[0x0][0x180] ;  /* 0x0000600000047ab9 */ /* 0x000fe40000000800 */
[----:B------:R-:W-:Y:S02]  /*0510*/  @UP0 UIADD3 UR5, UR5, 0x1, URZ ;  /* 0x0000000105050890 */ /* 0x000fe4000fffe03f */
[----:B------:R-:W-:Y:S02]  /*0520*/  UISETP.NE.AND UP0, UPT, UR10, URZ, UPT ;  /* 0x0000003f0a00728c */ /* 0x000fe4000bf05270 */
[----:B------:R-:W-:Y:S02]  /*0530*/  UIADD3 UR6, UR6, UR4, URZ ;  /* 0x0000000406067290 */ /* 0x000fe4000fffe03f */
[----:B------:R-:W-:-:S07]  /*0540*/  @!UP1 UIADD3 UR5, -UR5, URZ, URZ ;  /* 0x0000003f05059290 */ /* 0x000fce000fffe13f */
[----:B------:R-:W-:Y:S02]  /*0550*/  @!UP0 ULOP3.LUT UR5, URZ, UR10, URZ, 0x33, !UPT ;  /* 0x0000000a3f058292 */ /* 0x000fe4000f8e333f */
[----:B------:R-:W-:Y:S02]  /*0560*/  UISETP.GT.AND UP0, UPT, UR6, 0x7f, UPT ;  /* 0x0000007f0600788c */ /* 0x000fe4000bf04270 */
[----:B------:R-:W-:Y:S02]  /*0570*/  UIADD3 UR4, -UR5, URZ, URZ ;  /* 0x0000003f05047290 */ /* 0x000fe4000fffe13f */
[----:B------:R-:W-:Y:S02]  /*0580*/  USHF.L.U32 UR7, UR5, 0x4, URZ ;  /* 0x0000000405077899 */ /* 0x000fe4000800063f */
[----:B------:R-:W-:Y:S01]  /*0590*/  UIMAD UR4, UR10, UR4, UR11 ;  /* 0x000000040a0472a4 */ /* 0x000fe2000f8e020b */
[----:B------:R-:W-:Y:S01]  /*05a0*/  PLOP3.LUT P0, PT, PT, PT, UP0, 0x80, 0x0 ;  /* 0x000000000000781c */ /* 0x000fe20003f0f008 */
[----:B------:R-:W-:-:S02]  /*05b0*/  UIADD3 UR11, UR7, 0x1, URZ ;  /* 0x00000001070b7890 */ /* 0x000fc4000fffe03f */
[----:B------:R-:W-:Y:S02]  /*05c0*/  UIADD3 UR4, UR9, UR4, URZ ;  /* 0x0000000409047290 */ /* 0x000fe4000fffe03f */
[----:B------:R-:W-:Y:S02]  /*05d0*/  UIADD3 UR12, UR7, 0x2, URZ ;  /* 0x00000002070c7890 */ /* 0x000fe4000fffe03f */
[----:B------:R-:W-:Y:S02]  /*05e0*/  UIADD3 UR13, UR7, 0x3, URZ ;  /* 0x00000003070d7890 */ /* 0x000fe4000fffe03f */
[----:B------:R-:W-:Y:S01]  /*05f0*/  IMAD.U32 R0, RZ, RZ, UR4 ;  /* 0x00000004ff007e24 */ /* 0x000fe2000f8e00ff */
[----:B------:R-:W-:Y:S02]  /*0600*/  UIADD3 UR14, UR7, 0x4, URZ ;  /* 0x00000004070e7890 */ /* 0x000fe4000fffe03f */
[----:B------:R-:W-:Y:S01]  /*0610*/  UIADD3 UR15, UR7, 0x5, URZ ;  /* 0x00000005070f7890 */ /* 0x000fe2000fffe03f */
[----:B------:R-:W-:Y:S01]  /*0620*/  IMAD R28, R0, 0x100, R26 ;  /* 0x00000100001c7824 */ /* 0x000fe200078e021a */
[----:B------:R-:W-:-:S02]  /*0630*/  UIADD3 UR16, UR7, 0x6, URZ ;  /* 0x0000000607107890 */ /* 0x000fc4000fffe03f */
[----:B------:R-:W-:Y:S02]  /*0640*/  UIADD3 UR17, UR7, 0x7, URZ ;  /* 0x0000000707117890 */ /* 0x000fe4000fffe03f */
[----:B------:R-:W-:Y:S01]  /*0650*/  IADD3 R22, R28, 0x80, RZ ;  /* 0x000000801c167810 */ /* 0x000fe20007ffe0ff */
[----:B------:R0:W-:Y:S01]  /*0660*/  STL [R1+0xccc], R28 ;  /* 0x000ccc1c01007387 */ /* 0x0001e20000100800 */
[----:B------:R-:W-:Y:S02]  /*0670*/  UIADD3 UR18, UR7, 0x8, URZ ;  /* 0x0000000807127890 */ /* 0x000fe4000fffe03f */
[----:B------:R-:W-:Y:S01]  /*0680*/  UIADD3 UR19, UR7, 0x9, URZ ;  /* 0x0000000907137890 */ /* 0x000fe2000fffe03f */
[----:B------:R0:W-:Y:S01]  /*0690*/  STL [R1+0xcd0], R22 ;  /* 0x000cd01601007387 */ /* 0x0001e20000100800 */
[----:B------:R-:W-:Y:S02]  /*06a0*/  UIADD3 UR20, UR7, 0xa, URZ ;  /* 0x0000000a07147890 */ /* 0x000fe4000fffe03f */
[----:B------:R-:W-:-:S02]  /*06b0*/  UIADD3 UR21, UR7, 0xb, URZ ;  /* 0x0000000b07157890 */ /* 0x000fc4000fffe03f */
[----:B------:R-:W-:Y:S02]  /*06c0*/  UIADD3 UR22, UR7, 0xc, URZ ;  /* 0x0000000c07167890 */ /* 0x000fe4000fffe03f */
[----:B------:R-:W-:Y:S02]  /*06d0*/  UIADD3 UR23, UR7, 0xd, URZ ;  /* 0x0000000d07177890 */ /* 0x000fe4000fffe03f */
[----:B------:R-:W-:Y:S02]  /*06e0*/  UIADD3 UR24, UR7, 0xe, URZ ;  /* 0x0000000e07187890 */ /* 0x000fe4000fffe03f */
[----:B------:R-:W-:Y:S02]  /*06f0*/  UIADD3 UR25, UR7, 0xf, URZ ;  /* 0x0000000f07197890 */ /* 0x000fe4000fffe03f */
[----:B------:R-:W-:Y:S01]  /*0700*/  ULDC.64 UR8, c[0x0][0x118] ;  /* 0x0000460000087ab9 */ /* 0x000fe20000000a00 */
[----:B------:R-:W-:Y:S05]  /*0710*/  @P0 BRA `(.L_x_0) ;  /* 0x000000b000000947 */ /* 0x000fea0003800000 */
[----:B0-----:R-:W-:Y:S01]  /*0720*/  IMAD.SHL.U32 R0, R20, 0x100, RZ ;  /* 0x0000010014007824 */ /* 0x001fe200078e00ff */
[----:B------:R-:W-:Y:S01]  /*0730*/  CS2R R16, SRZ ;  /* 0x0000000000107805 */ /* 0x000fe2000001ff00 */
[----:B------:R-:W-:Y:S01]  /*0740*/  CS2R R18, SRZ ;  /* 0x0000000000127805 */ /* 0x000fe2000001ff00 */
[----:B------:R-:W-:Y:S01]  /*0750*/  CS2R R12, SRZ ;  /* 0x00000000000c7805 */ /* 0x000fe2000001ff00 */
[----:B------:R-:W-:Y:S01]  /*0760*/  CS2R R14, SRZ ;  /* 0x00000000000e7805 */ /* 0x000fe2000001ff00 */
[----:B------:R0:W-:Y:S01]  /*0770*/  STL [R1+0xcd8], R0 ;  /* 0x000cd80001007387 */ /* 0x0001e20000100800 */
[----:B------:R-:W-:Y:S01]  /*0780*/  CS2R R8, SRZ ;  /* 0x0000000000087805 */ /* 0x000fe2000001ff00 */
[----:B------:R-:W-:Y:S01]  /*0790*/  CS2R R10, SRZ ;  /* 0x00000000000a7805 */ /* 0x000fe2000001ff00 */
[----:B------:R-:W-:Y:S01]  /*07a0*/  CS2R R4, SRZ ;  /* 0x0000000000047805 */ /* 0x000fe2000001ff00 */
[----:B------:R-:W-:Y:S01]  /*07b0*/  CS2R R6, SRZ ;  /* 0x0000000000067805 */ /* 0x000fe2000001ff00 */
[----:B------:R-:W-:Y:S05]  /*07c0*/  BRA `(.L_x_1) ;  /* 0x0001d28000007947 */ /* 0x000fea0003800000 */
.L_x_0:
[----:B0-----:R-:W-:Y:S01]  /*07d0*/  IABS R9, c[0x0][0x178] ;  /* 0x00005e0000097a13 */ /* 0x001fe20000000000 */
[----:B------:R-:W-:Y:S01]  /*07e0*/  ULDC UR4, c[0x0][0x18c] ;  /* 0x0000630000047ab9 */ /* 0x000fe20000000800 */
[----:B------:R-:W-:Y:S01]  /*07f0*/  IABS R4, c[0x0][0x17c] ;  /* 0x00005f0000047a13 */ /* 0x000fe20000000000 */
[----:B------:R-:W-:Y:S01]  /*0800*/  USHF.R.S32.HI UR5, URZ, 0x1f, UR6 ;  /* 0x0000001f3f057899 */ /* 0x000fe20008011406 */
[----:B------:R-:W0:Y:S01]  /*0810*/  I2F.RP R0, R9 ;  /* 0x0000000900007306 */ /* 0x000e220000209400 */
[----:B------:R-:W-:Y:S01]  /*0820*/  IABS R10, R22 ;  /* 0x00000016000a7213 */ /* 0x000fe20000000000 */
[----:B------:R-:W-:Y:S01]  /*0830*/  USHF.L.U32 UR4, UR4, 0x7, URZ ;  /* 0x0000000704047899 */ /* 0x000fe2000800063f */
[----:B------:R-:W-:Y:S01]  /*0840*/  IABS R12, UR24 ;  /* 0x00000018000c7c13 */ /* 0x000fe20008000000 */
[----:B------:R-:W-:Y:S01]  /*0850*/  ULEA.HI UR5, UR5, UR6, URZ, 0x7 ;  /* 0x0000000605057291 */ /* 0x000fe2000f8f383f */
[----:B------:R-:W-:Y:S01]  /*0860*/  IABS R17, UR23 ;  /* 0x0000001700117c13 */ /* 0x000fe20008000000 */
[----:B------:R-:W-:Y:S01]  /*0870*/  USHF.R.S32.HI UR6, URZ, 0x1f, UR4 ;  /* 0x0000001f3f067899 */ /* 0x000fe20008011404 */
[----:B------:R-:W-:Y:S01]  /*0880*/  IABS R15, UR21 ;  /* 0x00000015000f7c13 */ /* 0x000fe20008000000 */
[----:B------:R-:W1:Y:S01]  /*0890*/  I2F.RP R5, R4 ;  /* 0x0000000400057306 */ /* 0x000e620000209400 */
[----:B------:R-:W-:Y:S01]  /*08a0*/  IABS R19, UR7 ;  /* 0x0000000700137c13 */ /* 0x000fe20008000000 */
[----:B------:R-:W-:Y:S01]  /*08b0*/  USHF.L.U32 UR10, UR4, 0x1, URZ ;  /* 0x00000001040a7899 */ /* 0x000fe2000800063f */
[----:B------:R-:W-:Y:S01]  /*08c0*/  IABS R27, UR16 ;  /* 0x00000010001b7c13 */ /* 0x000fe20008000000 */
[----:B------:R-:W-:Y:S01]  /*08d0*/  USHF.R.S32.HI UR5, URZ, 0x7, UR5 ;  /* 0x000000073f057899 */ /* 0x000fe20008011405 */
[----:B------:R-:W-:Y:S01]  /*08e0*/  IABS R25, UR15 ;  /* 0x0000000f00197c13 */ /* 0x000fe20008000000 */
[----:B------:R-:W-:Y:S01]  /*08f0*/  USHF.L.U64.HI UR6, UR4, 0x1, UR6 ;  /* 0x0000000104067899 */ /* 0x000fe20008010206 */
[----:B------:R-:W-:Y:S01]  /*0900*/  IABS R23, UR11 ;  /* 0x0000000b00177c13 */ /* 0x000fe20008000000 */
[----:B0-----:R-:W0:Y:S08]  /*0910*/  MUFU.RCP R0, R0 ;  /* 0x0000000000007308 */ /* 0x001e300000001000 */
[----:B-1----:R-:W1:Y:S01]  /*0920*/  MUFU.RCP R5, R5 ;  /* 0x0000000500057308 */ /* 0x002e620000001000 */
[----:B0-----:R-:W-:Y:S01]  /*0930*/  IADD3 R2, R0, 0xffffffe, RZ ;  /* 0x0ffffffe00027810 */ /* 0x001fe20007ffe0ff */
[----:B------:R-:W-:-:S06]  /*0940*/  IMAD.SHL.U32 R0, R20, 0x2, RZ ;  /* 0x0000000214007824 */ /* 0x000fcc00078e00ff */
[----:B------:R0:W2:Y:S01]  /*0950*/  F2I.FTZ.U32.TRUNC.NTZ R3, R2 ;  /* 0x0000000200037305 */ /* 0x0000a2000021f000 */
[----:B-1----:R-:W-:-:S07]  /*0960*/  IADD3 R6, R5, 0xffffffe, RZ ;  /* 0x0ffffffe05067810 */ /* 0x002fce0007ffe0ff */
[----:B------:R1:W3:Y:S01]  /*0970*/  F2I.FTZ.U32.TRUNC.NTZ R7, R6 ;  /* 0x0000000600077305 */ /* 0x0002e2000021f000 */
[----:B0-----:R-:W-:Y:S02]  /*0980*/  IMAD.MOV.U32 R2, RZ, RZ, RZ ;  /* 0x000000ffff027224 */ /* 0x001fe400078e00ff */
[----:B--2---:R-:W-:Y:S02]  /*0990*/  IMAD.MOV R8, RZ, RZ, -R3 ;  /* 0x000000ffff087224 */ /* 0x004fe400078e0a03 */
[----:B-1----:R-:W-:Y:S02]  /*09a0*/  IMAD.MOV.U32 R6, RZ, RZ, RZ ;  /* 0x000000ffff067224 */ /* 0x002fe400078e00ff */
[----:B------:R-:W-:Y:S01]  /*09b0*/  IMAD R11, R8, R9, RZ ;  /* 0x00000009080b7224 */ /* 0x000fe200078e02ff */
[----:B------:R-:W-:Y:S01]  /*09c0*/  LOP3.LUT R8, R20, 0x7, RZ, 0xc0, !PT ;  /* 0x0000000714087812 */ /* 0x000fe200078ec0ff */
[----:B---3--:R-:W-:Y:S02]  /*09d0*/  IMAD.MOV R13, RZ, RZ, -R7 ;  /* 0x000000ffff0d7224 */ /* 0x008fe400078e0a07 */
[----:B------:R-:W-:-:S04]  /*09e0*/  IMAD.HI.U32 R2, R3, R11, R2 ;  /* 0x0000000b03027227 */ /* 0x000fc800078e0002 */
[----:B------:R-:W-:Y:S01]  /*09f0*/  IMAD R5, R13, R4, RZ ;  /* 0x000000040d057224 */ /* 0x000fe200078e02ff */
[----:B------:R-:W-:Y:S01]  /*0a00*/  IABS R13, UR19 ;  /* 0x00000013000d7c13 */ /* 0x000fe20008000000 */
[C---:B------:R-:W-:Y:S02]  /*0a10*/  IMAD R3, R8.reuse, 0x110, RZ ;  /* 0x0000011008037824 */ /* 0x040fe400078e02ff */
[----:B------:R-:W-:Y:S01]  /*0a20*/  IMAD.HI.U32 R6, R7, R5, R6 ;  /* 0x0000000507067227 */ /* 0x000fe200078e0006 */
[----:B------:R-:W-:Y:S02]  /*0a30*/  IABS R7, R28 ;  /* 0x0000001c00077213 */ /* 0x000fe40000000000 */
[----:B------:R-:W-:Y:S01]  /*0a40*/  LOP3.LUT R24, R3, 0x30, R0, 0x78, !PT ;  /* 0x0000003003187812 */ /* 0x000fe200078e7800 */
[----:B------:R-:W-:Y:S01]  /*0a50*/  IMAD R29, R8, 0x210, RZ ;  /* 0x00000210081d7824 */ /* 0x000fe200078e02ff */
[----:B------:R-:W-:Y:S01]  /*0a60*/  LOP3.LUT R3, R0, 0x10, RZ, 0xc0, !PT ;  /* 0x0000001000037812 */ /* 0x000fe200078ec0ff */
[C---:B------:R-:W-:Y:S01]  /*0a70*/  IMAD.HI.U32 R0, R2.reuse, R7, RZ ;  /* 0x0000000702007227 */ /* 0x040fe200078e00ff */
[----:B------:R-:W-:Y:S01]  /*0a80*/  IABS R5, UR25 ;  /* 0x0000001900057c13 */ /* 0x000fe20008000000 */
[----:B------:R-:W-:Y:S01]  /*0a90*/  STL [R1+0x3b0], R24 ;  /* 0x0003b01801007387 */ /* 0x000fe20000100800 */
[----:B------:R-:W-:Y:S01]  /*0aa0*/  LOP3.LUT R8, R3, 0x60, R20, 0xf8, !PT ;  /* 0x0000006003087812 */ /* 0x000fe200078ef814 */
[----:B------:R-:W-:-:S03]  /*0ab0*/  IMAD.HI.U32 R2, R2, R10, RZ ;  /* 0x0000000a02027227 */ /* 0x000fc600078e00ff */
[----:B------:R-:W-:Y:S01]  /*0ac0*/  LOP3.LUT R29, R29, R8, RZ, 0x3c, !PT ;  /* 0x000000081d1d7212 */ /* 0x000fe200078e3cff */
[----:B------:R-:W-:Y:S02]  /*0ad0*/  IMAD.MOV R0, RZ, RZ, -R0 ;  /* 0x000000ffff007224 */ /* 0x000fe400078e0a00 */
[----:B------:R-:W-:Y:S02]  /*0ae0*/  IMAD.MOV R11, RZ, RZ, -R2 ;  /* 0x000000ffff0b7224 */ /* 0x000fe400078e0a02 */
[----:B------:R-:W-:Y:S02]  /*0af0*/  IMAD.MOV.U32 R3, RZ, RZ, R12 ;  /* 0x000000ffff037224 */ /* 0x000fe400078e000c */
[C---:B------:R-:W-:Y:S02]  /*0b00*/  IMAD R2, R9.reuse, R0, R7 ;  /* 0x0000000009027224 */ /* 0x040fe400078e0207 */
[C---:B------:R-:W-:Y:S01]  /*0b10*/  IMAD R0, R9.reuse, R11, R10 ;  /* 0x0000000b09007224 */ /* 0x040fe200078e020a */
[----:B------:R-:W-:Y:S01]  /*0b20*/  IABS R10, UR22 ;  /* 0x00000016000a7c13 */ /* 0x000fe20008000000 */
[----:B------:R-:W-:Y:S01]  /*0b30*/  IMAD.HI.U32 R7, R6, R5, RZ ;  /* 0x0000000506077227 */ /* 0x000fe200078e00ff */
[----:B------:R-:W-:-:S02]  /*0b40*/  ISETP.GT.U32.AND P0, PT, R9, R2, PT ;  /* 0x000000020900720c */ /* 0x000fc40003f04070 */
[----:B------:R-:W-:Y:S01]  /*0b50*/  ISETP.GT.U32.AND P1, PT, R9, R0, PT ;  /* 0x000000000900720c */ /* 0x000fe20003f24070 */
[----:B------:R-:W-:Y:S01]  /*0b60*/  IMAD.HI.U32 R8, R6, R3, RZ ;  /* 0x0000000306087227 */ /* 0x000fe200078e00ff */
[----:B------:R-:W-:-:S03]  /*0b70*/  IABS R11, UR17 ;  /* 0x00000011000b7c13 */ /* 0x000fc60008000000 */
[----:B------:R-:W-:Y:S02]  /*0b80*/  IMAD.MOV R20, RZ, RZ, -R7 ;  /* 0x000000ffff147224 */ /* 0x000fe400078e0a07 */
[----:B------:R-:W-:Y:S02]  /*0b90*/  IMAD.MOV R8, RZ, RZ, -R8 ;  /* 0x000000ffff087224 */ /* 0x000fe400078e0a08 */
[----:B------:R-:W-:Y:S01]  /*0ba0*/  IMAD.MOV.U32 R7, RZ, RZ, R10 ;  /* 0x000000ffff077224 */ /* 0x000fe200078e000a */
[----:B------:R-:W-:Y:S01]  /*0bb0*/  IABS R10, UR20 ;  /* 0x00000014000a7c13 */ /* 0x000fe20008000000 */
[C---:B------:R-:W-:Y:S02]  /*0bc0*/  IMAD R20, R4.reuse, R20, R5 ;  /* 0x0000001404147224 */ /* 0x040fe400078e0205 */
[----:B------:R-:W-:Y:S02]  /*0bd0*/  IMAD R18, R4, R8, R3 ;  /* 0x0000000804127224 */ /* 0x000fe400078e0203 */
[----:B------:R-:W-:Y:S01]  /*0be0*/  IMAD.HI.U32 R3, R6, R17, RZ ;  /* 0x0000001106037227 */ /* 0x000fe200078e00ff */
[----:B------:R-:W-:-:S02]  /*0bf0*/  ISETP.GT.U32.AND P5, PT, R4, R20, PT ;  /* 0x000000140400720c */ /* 0x000fc40003fa4070 */
[----:B------:R-:W-:Y:S01]  /*0c00*/  ISETP.GT.U32.AND P4, PT, R4, R18, PT ;  /* 0x000000120400720c */ /* 0x000fe20003f84070 */
[----:B------:R-:W-:-:S04]  /*0c10*/  IMAD.HI.U32 R5, R6, R7, RZ ;  /* 0x0000000706057227 */ /* 0x000fc800078e00ff */
[----:B------:R-:W-:-:S04]  /*0c20*/  IMAD.HI.U32 R8, R6, R15, RZ ;  /* 0x0000000f06087227 */ /* 0x000fc800078e00ff */
[----:B------:R-:W-:Y:S02]  /*0c30*/  IMAD.MOV R3, RZ, RZ, -R3 ;  /* 0x000000ffff037224 */ /* 0x000fe400078e0a03 */
[----:B------:R-:W-:Y:S02]  /*0c40*/  IMAD.MOV R16, RZ, RZ, -R5 ;  /* 0x000000ffff107224 */ /* 0x000fe400078e0a05 */
[----:B------:R-:W-:Y:S02]  /*0c50*/  IMAD.MOV R8, RZ, RZ, -R8 ;  /* 0x000000ffff087224 */ /* 0x000fe400078e0a08 */
[----:B------:R-:W-:Y:S02]  /*0c60*/  IMAD.MOV.U32 R5, RZ, RZ, R10 ;  /* 0x000000ffff057224 */ /* 0x000fe400078e000a */
[C---:B------:R-:W-:Y:S02]  /*0c70*/  IMAD R17, R4.reuse, R3, R17 ;  /* 0x0000000304117224 */ /* 0x040fe400078e0211 */
[----:B------:R-:W-:Y:S01]  /*0c80*/  IMAD R15, R4, R8, R15 ;  /* 0x00000008040f7224 */ /* 0x000fe200078e020f */
[----:B------:R-:W-:Y:S01]  /*0c90*/  IABS R8, UR18 ;  /* 0x0000001200087c13 */ /* 0x000fe20008000000 */
[----:B------:R-:W-:Y:S01]  /*0ca0*/  IMAD.HI.U32 R3, R6, R5, RZ ;  /* 0x0000000506037227 */ /* 0x000fe200078e00ff */
[----:B------:R-:W-:-:S03]  /*0cb0*/  ISETP.GT.U32.AND P2, PT, R4, R17, PT ;  /* 0x000000110400720c */ /* 0x000fc60003f44070 */
[----:B------:R-:W-:Y:S02]  /*0cc0*/  IMAD.MOV R14, RZ, RZ, -R3 ;  /* 0x000000ffff0e7224 */ /* 0x000fe400078e0a03 */
[----:B------:R-:W-:Y:S02]  /*0cd0*/  IMAD.MOV.U32 R3, RZ, RZ, R8 ;  /* 0x000000ffff037224 */ /* 0x000fe400078e0008 */
[----:B------:R-:W-:-:S04]  /*0ce0*/  IMAD.HI.U32 R8, R6, R19, RZ ;  /* 0x0000001306087227 */ /* 0x000fc800078e00ff */
[----:B------:R-:W-:Y:S02]  /*0cf0*/  IMAD.MOV R8, RZ, RZ, -R8 ;  /* 0x000000ffff087224 */ /* 0x000fe400078e0a08 */
[----:B------:R-:W-:Y:S02]  /*0d00*/  @!P0 IMAD.IADD R2, R2, 0x1, -R9 ;  /* 0x0000000102028824 */ /* 0x000fe400078e0a09 */
[----:B------:R-:W-:Y:S02]  /*0d10*/  IMAD R19, R4, R8, R19 ;  /* 0x0000000804137224 */ /* 0x000fe400078e0213 */
[----:B------:R-:W-:Y:S01]  /*0d20*/  @!P1 IMAD.IADD R0, R0, 0x1, -R9 ;  /* 0x0000000100009824 */ /* 0x000fe200078e0a09 */
[C---:B------:R-:W-:Y:S01]  /*0d30*/  ISETP.GT.U32.AND P1, PT, R9.reuse, R2, PT ;  /* 0x000000020900720c */ /* 0x040fe20003f24070 */
[C---:B------:R-:W-:Y:S01]  /*0d40*/  IMAD R16, R4.reuse, R16, R7 ;  /* 0x0000001004107224 */ /* 0x040fe200078e0207 */
[----:B------:R-:W-:Y:S01]  /*0d50*/  ISETP.GT.U32.AND P0, PT, R4, R19, PT ;  /* 0x000000130400720c */ /* 0x000fe20003f04070 */
[----:B------:R-:W-:Y:S01]  /*0d60*/  IMAD.HI.U32 R7, R6, R13, RZ ;  /* 0x0000000d06077227 */ /* 0x000fe200078e00ff */
[----:B------:R-:W-:-:S02]  /*0d70*/  ISETP.GT.U32.AND P6, PT, R9, R0, PT ;  /* 0x000000000900720c */ /* 0x000fc40003fc4070 */
[C---:B------:R-:W-:Y:S01]  /*0d80*/  ISETP.GT.U32.AND P3, PT, R4.reuse, R16, PT ;  /* 0x000000100400720c */ /* 0x040fe20003f64070 */
[----:B------:R-:W-:Y:S02]  /*0d90*/  IMAD R14, R4, R14, R5 ;  /* 0x0000000e040e7224 */ /* 0x000fe400078e0205 */
[----:B------:R-:W-:Y:S02]  /*0da0*/  IMAD.MOV R7, RZ, RZ, -R7 ;  /* 0x000000ffff077224 */ /* 0x000fe400078e0a07 */
[--C-:B------:R-:W-:Y:S02]  /*0db0*/  @!P5 IMAD.IADD R20, R20, 0x1, -R4.reuse ;  /* 0x000000011414d824 */ /* 0x100fe400078e0a04 */
[----:B------:R-:W-:Y:S01]  /*0dc0*/  @!P1 IMAD.IADD R2, R2, 0x1, -R9 ;  /* 0x0000000102029824 */ /* 0x000fe200078e0a09 */
[C---:B------:R-:W-:Y:S01]  /*0dd0*/  ISETP.GT.U32.AND P1, PT, R4.reuse, R15, PT ;  /* 0x0000000f0400720c */ /* 0x040fe20003f24070 */
[----:B------:R-:W-:Y:S01]  /*0de0*/  @!P0 IMAD.IADD R19, R19, 0x1, -R4 ;  /* 0x0000000113138824 */ /* 0x000fe200078e0a04 */
[C---:B------:R-:W-:Y:S01]  /*0df0*/  ISETP.GT.U32.AND P0, PT, R4.reuse, R14, PT ;  /* 0x0000000e0400720c */ /* 0x040fe20003f04070 */
[----:B------:R-:W-:-:S02]  /*0e00*/  IMAD R13, R4, R7, R13 ;  /* 0x00000007040d7224 */ /* 0x000fc400078e020d */
[----:B------:R-:W-:Y:S01]  /*0e10*/  IMAD.HI.U32 R7, R6, R27, RZ ;  /* 0x0000001b06077227 */ /* 0x000fe200078e00ff */
[----:B------:R-:W-:-:S03]  /*0e20*/  ISETP.GT.U32.AND P5, PT, R4, R19, PT ;  /* 0x000000130400720c */ /* 0x000fc60003fa4070 */
[----:B------:R-:W-:Y:S02]  /*0e30*/  IMAD.MOV R7, RZ, RZ, -R7 ;  /* 0x000000ffff077224 */ /* 0x000fe400078e0a07 */
[--C-:B------:R-:W-:Y:S02]  /*0e40*/  @!P2 IMAD.IADD R17, R17, 0x1, -R4.reuse ;  /* 0x000000011111a824 */ /* 0x100fe400078e0a04 */
[----:B------:R-:W-:Y:S01]  /*0e50*/  IMAD R27, R4, R7, R27 ;  /* 0x00000007041b7224 */ /* 0x000fe200078e021b */
[----:B------:R-:W-:Y:S01]  /*0e60*/  IABS R7, UR14 ;  /* 0x0000000e00077c13 */ /* 0x000fe20008000000 */
[--C-:B------:R-:W-:Y:S01]  /*0e70*/  @!P4 IMAD.IADD R18, R18, 0x1, -R4.reuse ;  /* 0x000000011212c824 */ /* 0x100fe200078e0a04 */
[----:B------:R-:W-:Y:S01]  /*0e80*/  ISETP.GT.U32.AND P4, PT, R4, R20, PT ;  /* 0x000000140400720c */ /* 0x000fe20003f84070 */
[--C-:B------:R-:W-:Y:S01]  /*0e90*/  @!P3 IMAD.IADD R16, R16, 0x1, -R4.reuse ;  /* 0x000000011010b824 */ /* 0x100fe200078e0a04 */
[C---:B------:R-:W-:Y:S01]  /*0ea0*/  ISETP.GT.U32.AND P3, PT, R4.reuse, R17, PT ;  /* 0x000000110400720c */ /* 0x040fe20003f64070 */
[----:B------:R-:W-:Y:S01]  /*0eb0*/  @!P1 IMAD.IADD R15, R15, 0x1, -R4 ;  /* 0x000000010f0f9824 */ /* 0x000fe200078e0a04 */
[----:B------:R-:W-:Y:S01]  /*0ec0*/  ISETP.GT.U32.AND P2, PT, R4, R18, PT ;  /* 0x000000120400720c */ /* 0x000fe20003f44070 */
[----:B------:R-:W-:Y:S01]  /*0ed0*/  IMAD.HI.U32 R12, R6, R3, RZ ;  /* 0x00000003060c7227 */ /* 0x000fe200078e00ff */
[----:B------:R-:W-:-:S03]  /*0ee0*/  ISETP.GT.U32.AND P1, PT, R4, R16, PT ;  /* 0x000000100400720c */ /* 0x000fc60003f24070 */
[----:B------:R-:W-:-:S04]  /*0ef0*/  IMAD.HI.U32 R5, R6, R11, RZ ;  /* 0x0000000b06057227 */ /* 0x000fc800078e00ff */
[----:B------:R-:W-:Y:S01]  /*0f00*/  @!P0 IMAD.IADD R14, R14, 0x1, -R4 ;  /* 0x000000010e0e8824 */ /* 0x000fe200078e0a04 */
[----:B------:R-:W-:Y:S01]  /*0f10*/  ISETP.GT.U32.AND P0, PT, R4, R15, PT ;  /* 0x0000000f0400720c */ /* 0x000fe20003f04070 */
[----:B------:R-:W-:Y:S02]  /*0f20*/  IMAD.MOV R12, RZ, RZ, -R12 ;  /* 0x000000ffff0c7224 */ /* 0x000fe400078e0a0c */
[----:B------:R-:W-:Y:S02]  /*0f30*/  IMAD.MOV R5, RZ, RZ, -R5 ;  /* 0x000000ffff057224 */ /* 0x000fe400078e0a05 */
[----:B------:R-:W-:-:S04]  /*0f40*/  IMAD.HI.U32 R10, R6, R25, RZ ;  /* 0x00000019060a7227 */ /* 0x000fc800078e00ff */
[----:B------:R-:W-:-:S04]  /*0f50*/  IMAD.HI.U32 R21, R6, R7, RZ ;  /* 0x0000000706157227 */ /* 0x000fc800078e00ff */
[C---:B------:R-:W-:Y:S01]  /*0f60*/  IMAD R12, R4.reuse, R12, R3 ;  /* 0x0000000c040c7224 */ /* 0x040fe200078e0203 */
[----:B------:R-:W-:Y:S01]  /*0f70*/  IABS R3, UR12 ;  /* 0x0000000c00037c13 */ /* 0x000fe20008000000 */
[C---:B------:R-:W-:Y:S01]  /*0f80*/  IMAD R11, R4.reuse, R5, R11 ;  /* 0x00000005040b7224 */ /* 0x040fe200078e020b */
[----:B------:R-:W-:Y:S01]  /*0f90*/  IABS R5, UR13 ;  /* 0x0000000d00057c13 */ /* 0x000fe20008000000 */
[----:B------:R-:W-:Y:S02]  /*0fa0*/  IMAD.MOV R10, RZ, RZ, -R10 ;  /* 0x000000ffff0a7224 */ /* 0x000fe400078e0a0a */
[----:B------:R-:W-:Y:S02]  /*0fb0*/  IMAD.MOV R21, RZ, RZ, -R21 ;  /* 0x000000ffff157224 */ /* 0x000fe400078e0a15 */
[C---:B------:R-:W-:Y:S02]  /*0fc0*/  IMAD R25, R4.reuse, R10, R25 ;  /* 0x0000000a04197224 */ /* 0x040fe400078e0219 */
[----:B------:R-:W-:-:S02]  /*0fd0*/  IMAD R7, R4, R21, R7 ;  /* 0x0000001504077224 */ /* 0x000fc400078e0207 */
[--C-:B------:R-:W-:Y:S01]  /*0fe0*/  @!P4 IMAD.IADD R20, R20, 0x1, -R4.reuse ;  /* 0x000000011414c824 */ /* 0x100fe200078e0a04 */
[C---:B------:R-:W-:Y:S01]  /*0ff0*/  ISETP.GT.U32.AND P4, PT, R4.reuse, R12, PT ;  /* 0x0000000c0400720c */ /* 0x040fe20003f84070 */
[----:B------:R-:W-:Y:S01]  /*1000*/  @!P3 IMAD.IADD R17, R17, 0x1, -R4 ;  /* 0x000000011111b824 */ /* 0x000fe200078e0a04 */
[----:B------:R-:W-:Y:S01]  /*1010*/  ISETP.GT.U32.AND P3, PT, R4, R27, PT ;  /* 0x0000001b0400720c */ /* 0x000fe20003f64070 */
[C---:B------:R-:W-:Y:S01]  /*1020*/  IMAD.HI.U32 R10, R6.reuse, R5, RZ ;  /* 0x00000005060a7227 */ /* 0x040fe200078e00ff */
[----:B------:R-:W0:Y:S03]  /*1030*/  S2R R21, SR_TID.X ;  /* 0x0000000000157919 */ /* 0x000e260000002100 */
[----:B------:R-:W-:-:S04]  /*1040*/  IMAD.HI.U32 R8, R6, R3, RZ ;  /* 0x0000000306087227 */ /* 0x000fc800078e00ff */
[----:B------:R-:W-:-:S04]  /*1050*/  IMAD.HI.U32 R6, R6, R23, RZ ;  /* 0x0000001706067227 */ /* 0x000fc800078e00ff */
[----:B------:R-:W-:Y:S01]  /*1060*/  @!P0 IMAD.IADD R15, R15, 0x1, -R4 ;  /* 0x000000010f0f8824 */ /* 0x000fe200078e0a04 */
[----:B------:R-:W-:Y:S01]  /*1070*/  ISETP.GT.U32.AND P0, PT, R4, R7, PT ;  /* 0x000000070400720c */ /* 0x000fe20003f04070 */
[----:B------:R-:W-:Y:S02]  /*1080*/  IMAD.MOV R6, RZ, RZ, -R6 ;  /* 0x000000ffff067224 */ /* 0x000fe400078e0a06 */
[--C-:B------:R-:W-:Y:S01]  /*1090*/  @!P2 IMAD.IADD R18, R18, 0x1, -R4.reuse ;  /* 0x000000011212a824 */ /* 0x100fe200078e0a04 */
[C---:B------:R-:W-:Y:S01]  /*10a0*/  ISETP.GT.U32.AND P2, PT, R4.reuse, R11, PT ;  /* 0x0000000b0400720c */ /* 0x040fe20003f44070 */
[C---:B------:R-:W-:Y:S02]  /*10b0*/  IMAD R23, R4.reuse, R6, R23 ;  /* 0x0000000604177224 */ /* 0x040fe400078e0217 */
[----:B------:R-:W-:Y:S01]  /*10c0*/  @!P5 IMAD.IADD R19, R19, 0x1, -R4 ;  /* 0x000000011313d824 */ /* 0x000fe200078e0a04 */
[----:B------:R-:W-:Y:S01]  /*10d0*/  ISETP.GT.U32.AND P5, PT, R4, R13, PT ;  /* 0x0000000d0400720c */ /* 0x000fe20003fa4070 */
[----:B------:R-:W-:-:S02]  /*10e0*/  IMAD.MOV R8, RZ, RZ, -R8 ;  /* 0x000000ffff087224 */ /* 0x000fc400078e0a08 */
[--C-:B------:R-:W-:Y:S02]  /*10f0*/  @!P4 IMAD.IADD R12, R12, 0x1, -R4.reuse ;  /* 0x000000010c0cc824 */ /* 0x100fe400078e0a04 */
[--C-:B------:R-:W-:Y:S01]  /*1100*/  @!P3 IMAD.IADD R27, R27, 0x1, -R4.reuse ;  /* 0x000000011b1bb824 */ /* 0x100fe200078e0a04 */
[C---:B------:R-:W-:Y:S01]  /*1110*/  ISETP.GT.U32.AND P3, PT, R4.reuse, R23, PT ;  /* 0x000000170400720c */ /* 0x040fe20003f64070 */
[C---:B------:R-:W-:Y:S01]  /*1120*/  IMAD R3, R4.reuse, R8, R3 ;  /* 0x0000000804037224 */ /* 0x040fe200078e0203 */
[----:B------:R-:W-:Y:S01]  /*1130*/  ISETP.GT.U32.AND P4, PT, R4, R12, PT ;  /* 0x0000000c0400720c */ /* 0x000fe20003f84070 */
[--C-:B------:R-:W-:Y:S01]  /*1140*/  @!P1 IMAD.IADD R16, R16, 0x1, -R4.reuse ;  /* 0x0000000110109824 */ /* 0x100fe200078e0a04 */
[C---:B------:R-:W-:Y:S01]  /*1150*/  ISETP.GT.U32.AND P1, PT, R4.reuse, R25, PT ;  /* 0x000000190400720c */ /* 0x040fe20003f24070 */
[----:B------:R-:W-:Y:S01]  /*1160*/  @!P0 IMAD.IADD R7, R7, 0x1, -R4 ;  /* 0x0000000107078824 */ /* 0x000fe200078e0a04 */
[----:B------:R-:W-:Y:S01]  /*1170*/  ISETP.GT.U32.AND P0, PT, R4, R27, PT ;  /* 0x0000001b0400720c */ /* 0x000fe20003f04070 */
[----:B------:R-:W-:-:S02]  /*1180*/  IMAD.MOV R10, RZ, RZ, -R10 ;  /* 0x000000ffff0a7224 */ /* 0x000fc400078e0a0a */
[--C-:B------:R-:W-:Y:S01]  /*1190*/  @!P2 IMAD.IADD R11, R11, 0x1, -R4.reuse ;  /* 0x000000010b0ba824 */ /* 0x100fe200078e0a04 */
[C---:B------:R-:W-:Y:S01]  /*11a0*/  ISETP.GT.U32.AND P2, PT, R4.reuse, R3, PT ;  /* 0x000000030400720c */ /* 0x040fe20003f44070 */
[----:B------:R-:W-:Y:S02]  /*11b0*/  IMAD R5, R4, R10, R5 ;  /* 0x0000000a04057224 */ /* 0x000fe400078e0205 */
[----:B------:R-:W-:Y:S01]  /*11c0*/  @!P6 IMAD.IADD R0, R0, 0x1, -R9 ;  /* 0x000000010000e824 */ /* 0x000fe200078e0a09 */
[C---:B------:R-:W-:Y:S01]  /*11d0*/  ISETP.GT.U32.AND P6, PT, R4.reuse, R14, PT ;  /* 0x0000000e0400720c */ /* 0x040fe20003fc4070 */
[--C-:B------:R-:W-:Y:S01]  /*11e0*/  @!P5 IMAD.IADD R13, R13, 0x1, -R4.reuse ;  /* 0x000000010d0dd824 */ /* 0x100fe200078e0a04 */
[----:B------:R-:W-:Y:S01]  /*11f0*/  ISETP.GT.U32.AND P5, PT, R4, R5, PT ;  /* 0x000000050400720c */ /* 0x000fe20003fa4070 */
[--C-:B------:R-:W-:Y:S01]  /*1200*/  @!P3 IMAD.IADD R23, R23, 0x1, -R4.reuse ;  /* 0x000000011717b824 */ /* 0x100fe200078e0a04 */
[----:B------:R-:W-:Y:S01]  /*1210*/  ISETP.GE.AND P3, PT, R22, RZ, PT ;  /* 0x000000ff1600720c */ /* 0x000fe20003f66270 */
[--C-:B------:R-:W-:Y:S01]  /*1220*/  @!P1 IMAD.IADD R25, R25, 0x1, -R4.reuse ;  /* 0x0000000119199824 */ /* 0x100fe200078e0a04 */
[----:B------:R-:W-:Y:S01]  /*1230*/  ISETP.GT.U32.AND P1, PT, R4, R11, PT ;  /* 0x0000000b0400720c */ /* 0x000fe20003f24070 */
[--C-:B------:R-:W-:Y:S01]  /*1240*/  @!P4 IMAD.IADD R12, R12, 0x1, -R4.reuse ;  /* 0x000000010c0cc824 */ /* 0x100fe200078e0a04 */
[C---:B------:R-:W-:Y:S01]  /*1250*/  ISETP.GT.U32.AND P4, PT, R4.reuse, R7, PT ;  /* 0x000000070400720c */ /* 0x040fe20003f84070 */
[--C-:B------:R-:W-:Y:S01]  /*1260*/  @!P0 IMAD.IADD R27, R27, 0x1, -R4.reuse ;  /* 0x000000011b1b8824 */ /* 0x100fe200078e0a04 */
[----:B------:R-:W-:Y:S01]  /*1270*/  ISETP.GT.U32.AND P0, PT, R4, R23, PT ;  /* 0x000000170400720c */ /* 0x000fe20003f04070 */
[--C-:B------:R-:W-:Y:S01]  /*1280*/  @!P2 IMAD.IADD R3, R3, 0x1, -R4.reuse ;  /* 0x000000010303a824 */ /* 0x100fe200078e0a04 */
[----:B------:R-:W-:Y:S01]  /*1290*/  ISETP.GE.AND P2, PT, R28, RZ, PT ;  /* 0x000000ff1c00720c */ /* 0x000fe20003f46270 */
[--C-:B------:R-:W-:Y:S01]  /*12a0*/  @!P6 IMAD.IADD R14, R14, 0x1, -R4.reuse ;  /* 0x000000010e0ee824 */ /* 0x100fe200078e0a04 */
[C---:B------:R-:W-:Y:S01]  /*12b0*/  ISETP.GT.U32.AND P6, PT, R4.reuse, R13, PT ;  /* 0x0000000d0400720c */ /* 0x040fe20003fc4070 */
[----:B------:R-:W-:Y:S01]  /*12c0*/  @!P5 IMAD.IADD R5, R5, 0x1, -R4 ;  /* 0x000000010505d824 */ /* 0x000fe200078e0a04 */
[C---:B------:R-:W-:Y:S01]  /*12d0*/  ISETP.GT.U32.AND P5, PT, R4.reuse, R25, PT ;  /* 0x000000190400720c */ /* 0x040fe20003fa4070 */
[----:B------:R-:W-:Y:S01]  /*12e0*/  @!P3 IMAD.MOV R0, RZ, RZ, -R0 ;  /* 0x000000ffff00b224 */ /* 0x000fe200078e0a00 */
[----:B------:R-:W-:Y:S01]  /*12f0*/  ISETP.LE.AND P3, PT, RZ, UR22, PT ;  /* 0x00000016ff007c0c */ /* 0x000fe2000bf63270 */
[--C-:B------:R-:W-:Y:S01]  /*1300*/  @!P1 IMAD.IADD R11, R11, 0x1, -R4.reuse ;  /* 0x000000010b0b9824 */ /* 0x100fe200078e0a04 */
[C---:B------:R-:W-:Y:S01]  /*1310*/  ISETP.GT.U32.AND P1, PT, R4.reuse, R3, PT ;  /* 0x000000030400720c */ /* 0x040fe20003f24070 */
[--C-:B------:R-:W-:Y:S01]  /*1320*/  @!P4 IMAD.IADD R7, R7, 0x1, -R4.reuse ;  /* 0x000000010707c824 */ /* 0x100fe200078e0a04 */
[----:B------:R-:W-:Y:S01]  /*1330*/  ISETP.LE.AND P4, PT, RZ, UR25, PT ;  /* 0x00000019ff007c0c */ /* 0x000fe2000bf83270 */
[----:B------:R-:W-:Y:S01]  /*1340*/  @!P0 IMAD.IADD R23, R23, 0x1, -R4 ;  /* 0x0000000117178824 */ /* 0x000fe200078e0a04 */
[----:B------:R-:W-:Y:S01]  /*1350*/  ISETP.LE.AND P0, PT, RZ, UR23, PT ;  /* 0x00000017ff007c0c */ /* 0x000fe2000bf03270 */
[----:B0-----:R-:W-:Y:S01]  /*1360*/  IMAD.SHL.U32 R21, R21, 0x100, RZ ;  /* 0x0000010015157824 */ /* 0x001fe200078e00ff */
[----:B------:R-:W-:Y:S01]  /*1370*/  LOP3.LUT R9, RZ, c[0x0][0x178], RZ, 0x33, !PT ;  /* 0x00005e00ff097a12 */ /* 0x000fe200078e33ff */
[----:B------:R-:W-:Y:S01]  /*1380*/  @!P2 IMAD.MOV R2, RZ, RZ, -R2 ;  /* 0x000000ffff02a224 */ /* 0x000fe200078e0a02 */
[----:B------:R-:W-:Y:S01]  /*1390*/  ISETP.LE.AND P2, PT, RZ, UR21, PT ;  /* 0x00000015ff007c0c */ /* 0x000fe2000bf43270 */
[--C-:B------:R-:W-:Y:S01]  /*13a0*/  @!P6 IMAD.IADD R13, R13, 0x1, -R4.reuse ;  /* 0x000000010d0de824 */ /* 0x100fe200078e0a04 */
[----:B------:R-:W-:Y:S01]  /*13b0*/  ISETP.GT.U32.AND P6, PT, R4, R5, PT ;  /* 0x000000050400720c */ /* 0x000fe20003fc4070 */
[--C-:B------:R-:W-:Y:S01]  /*13c0*/  @!P5 IMAD.IADD R25, R25, 0x1, -R4.reuse ;  /* 0x000000011919d824 */ /* 0x100fe200078e0a04 */
[----:B------:R-:W-:Y:S01]  /*13d0*/  LOP3.LUT R6, R21, 0x1000, RZ, 0xc0, !PT ;  /* 0x0000100015067812 */ /* 0x000fe200078ec0ff */
[----:B------:R-:W-:Y:S01]  /*13e0*/  @!P1 IMAD.IADD R3, R3, 0x1, -R4 ;  /* 0x0000000103039824 */ /* 0x000fe200078e0a04 */
[----:B------:R-:W-:Y:S01]  /*13f0*/  ISETP.NE.AND P5, PT, RZ, c[0x0][0x178], PT ;  /* 0x00005e00ff007a0c */ /* 0x000fe20003fa5270 */
[----:B------:R-:W-:Y:S01]  /*1400*/  @!P4 IMAD.MOV R20, RZ, RZ, -R20 ;  /* 0x000000ffff14c224 */ /* 0x000fe200078e0a14 */
[----:B------:R-:W-:Y:S01]  /*1410*/  ISETP.LE.AND P1, PT, RZ, UR20, PT ;  /* 0x00000014ff007c0c */ /* 0x000fe2000bf23270 */
[----:B------:R-:W-:Y:S01]  /*1420*/  IMAD.IADD R29, R6, 0x1, R29 ;  /* 0x00000001061d7824 */ /* 0x000fe200078e021d */
[C---:B------:R-:W-:Y:S01]  /*1430*/  SEL R2, R9.reuse, R2, !P5 ;  /* 0x0000000209027207 */ /* 0x040fe20006800000 */
[----:B------:R-:W-:Y:S01]  /*1440*/  @!P0 IMAD.MOV R17, RZ, RZ, -R17 ;  /* 0x000000ffff118224 */ /* 0x000fe200078e0a11 */
[----:B------:R-:W-:Y:S01]  /*1450*/  SEL R6, R9, R0, !P5 ;  /* 0x0000000009067207 */ /* 0x000fe20006800000 */
[----:B------:R-:W-:Y:S01]  /*1460*/  @!P3 IMAD.MOV R16, RZ, RZ, -R16 ;  /* 0x000000ffff10b224 */ /* 0x000fe200078e0a10 */
[----:B------:R-:W-:Y:S01]  /*1470*/  ISETP.LE.AND P4, PT, RZ, UR19, PT ;  /* 0x00000013ff007c0c */ /* 0x000fe2000bf83270 */
[----:B------:R-:W-:Y:S01]  /*1480*/  @!P2 IMAD.MOV R15, RZ, RZ, -R15 ;  /* 0x000000ffff0fa224 */ /* 0x000fe200078e0a0f */
[----:B------:R-:W-:Y:S01]  /*1490*/  ISETP.LE.AND P5, PT, RZ, UR18, PT ;  /* 0x00000012ff007c0c */ /* 0x000fe2000bfa3270 */
[----:B------:R-:W-:Y:S01]  /*14a0*/  @!P6 IMAD.IADD R5, R5, 0x1, -R4 ;  /* 0x000000010505e824 */ /* 0x000fe200078e0a04 */
[----:B------:R-:W-:Y:S01]  /*14b0*/  ISETP.LE.AND P0, PT, RZ, UR17, PT ;  /* 0x00000011ff007c0c */ /* 0x000fe2000bf03270 */
[----:B------:R-:W-:Y:S01]  /*14c0*/  IMAD R0, R26, c[0x0][0x18c], RZ ;  /* 0x000063001a007a24 */ /* 0x000fe200078e02ff */
[----:B------:R-:W-:Y:S01]  /*14d0*/  ISETP.LE.AND P3, PT, RZ, UR16, PT ;  /* 0x00000010ff007c0c */ /* 0x000fe2000bf63270 */
[----:B------:R-:W-:Y:S01]  /*14e0*/  @!P1 IMAD.MOV R14, RZ, RZ, -R14 ;  /* 0x000000ffff0e9224 */ /* 0x000fe200078e0a0e */
[----:B------:R-:W-:Y:S01]  /*14f0*/  ISETP.LE.AND P2, PT, RZ, UR15, PT ;  /* 0x0000000fff007c0c */ /* 0x000fe2000bf43270 */
[----:B------:R0:W-:Y:S01]  /*1500*/  STL [R1+0xcd8], R21 ;  /* 0x000cd81501007387 */ /* 0x0001e20000100800 */
[----:B------:R-:W-:Y:S01]  /*1510*/  ISETP.LE.AND P6, PT, RZ, UR24, PT ;  /* 0x00000018ff007c0c */ /* 0x000fe2000bfc3270 */
[----:B------:R-:W-:Y:S01]  /*1520*/  IMAD R6, R6, c[0x0][0x184], RZ ;  /* 0x0000610006067a24 */ /* 0x000fe200078e02ff */
[----:B------:R-:W-:Y:S01]  /*1530*/  ISETP.LE.AND P1, PT, RZ, UR14, PT ;  /* 0x0000000eff007c0c */ /* 0x000fe2000bf23270 */
[----:B------:R-:W-:Y:S01]  /*1540*/  @!P4 IMAD.MOV R13, RZ, RZ, -R13 ;  /* 0x000000ffff0dc224 */ /* 0x000fe200078e0a0d */
        /* <DEDUP_REMOVED lines=8> */
[----:B------:R-:W-:Y:S01]  /*15d0*/  ISETP.NE.AND P2, PT, RZ, c[0x0][0x17c], PT ;  /* 0x00005f00ff007a0c */ /* 0x000fe20003f45270 */
[----:B------:R-:W-:Y:S01]  /*15e0*/  @!P6 IMAD.MOV R18, RZ, RZ, -R18 ;  /* 0x000000ffff12e224 */ /* 0x000fe200078e0a12 */
[----:B------:R-:W-:Y:S01]  /*15f0*/  LOP3.LUT R22, RZ, c[0x0][0x17c], RZ, 0x33, !PT ;  /* 0x00005f00ff167a12 */ /* 0x000fe200078e33ff */
[----:B------:R-:W-:Y:S01]  /*1600*/  @!P1 IMAD.MOV R7, RZ, RZ, -R7 ;  /* 0x000000ffff079224 */ /* 0x000fe200078e0a07 */
[----:B------:R-:W-:Y:S01]  /*1610*/  LEA R9, P6, R0, c[0x0][0x168], 0x1 ;  /* 0x00005a0000097a11 */ /* 0x000fe200078c08ff */
[----:B------:R-:W-:Y:S01]  /*1620*/  @!P4 IMAD.MOV R5, RZ, RZ, -R5 ;  /* 0x000000ffff05c224 */ /* 0x000fe200078e0a05 */
[C---:B------:R-:W-:Y:S01]  /*1630*/  SEL R20, R22.reuse, R20, !P2 ;  /* 0x0000001416147207 */ /* 0x040fe20005000000 */
[----:B------:R-:W-:Y:S01]  /*1640*/  @!P5 IMAD.MOV R3, RZ, RZ, -R3 ;  /* 0x000000ffff03d224 */ /* 0x000fe200078e0a03 */
[C---:B------:R-:W-:Y:S01]  /*1650*/  SEL R18, R22.reuse, R18, !P2 ;  /* 0x0000001216127207 */ /* 0x040fe20005000000 */
[----:B------:R-:W-:Y:S01]  /*1660*/  @!P0 IMAD.MOV R23, RZ, RZ, -R23 ;  /* 0x000000ffff178224 */ /* 0x000fe200078e0a17 */
[C---:B------:R-:W-:Y:S01]  /*1670*/  SEL R17, R22.reuse, R17, !P2 ;  /* 0x0000001116117207 */ /* 0x040fe20005000000 */
[----:B------:R-:W-:Y:S01]  /*1680*/  @!P3 IMAD.MOV R19, RZ, RZ, -R19 ;  /* 0x000000ffff13b224 */ /* 0x000fe200078e0a13 */
[----:B------:R-:W-:Y:S01]  /*1690*/  SEL R16, R22, R16, !P2 ;  /* 0x0000001016107207 */ /* 0x000fe20005000000 */
[----:B------:R-:W-:Y:S01]  /*16a0*/  IMAD R20, R20, c[0x0][0x190], RZ ;  /* 0x0000640014147a24 */ /* 0x000fe200078e02ff */
[----:B------:R-:W-:Y:S01]  /*16b0*/  SEL R15, R22, R15, !P2 ;  /* 0x0000000f160f7207 */ /* 0x000fe20005000000 */
[----:B------:R-:W-:Y:S01]  /*16c0*/  IMAD R18, R18, c[0x0][0x190], RZ ;  /* 0x0000640012127a24 */ /* 0x000fe200078e02ff */
[C---:B------:R-:W-:Y:S01]  /*16d0*/  SEL R10, R22.reuse, R27, !P2 ;  /* 0x0000001b160a7207 */ /* 0x040fe20005000000 */
        /* <DEDUP_REMOVED lines=21> */
[-C--:B------:R-:W-:Y:S01]  /*1830*/  LEA R27, P1, R20, R9.reuse, 0x1 ;  /* 0x00000009141b7211 */ /* 0x080fe200078208ff */
[----:B------:R-:W-:Y:S01]  /*1840*/  IMAD R3, R3, c[0x0][0x190], RZ ;  /* 0x0000640003037a24 */ /* 0x000fe200078e02ff */
[-C--:B------:R-:W-:Y:S01]  /*1850*/  LEA R25, P2, R18, R9.reuse, 0x1 ;  /* 0x0000000912197211 */ /* 0x080fe200078408ff */
[----:B------:R-:W-:Y:S01]  /*1860*/  IMAD R4, R4, c[0x0][0x190], RZ ;  /* 0x0000640004047a24 */ /* 0x000fe200078e02ff */
[----:B------:R-:W-:Y:S01]  /*1870*/  LEA R28, P3, R17, R9, 0x1 ;  /* 0x00000009111c7211 */ /* 0x000fe200078608ff */
[----:B------:R1:W-:Y:S01]  /*1880*/  STL [R1+0x444], R27 ;  /* 0x0004441b01007387 */ /* 0x0003e20000100800 */
[----:B------:R-:W-:Y:S01]  /*1890*/  LEA.HI.X.SX32 R0, R0, c[0x0][0x16c], 0x1, P6 ;  /* 0x00005b0000007a11 */ /* 0x000fe200030f0eff */
[----:B------:R-:W-:-:S02]  /*18a0*/  IMAD R19, R19, c[0x0][0x190], RZ ;  /* 0x0000640013137a24 */ /* 0x000fc400078e02ff */
[----:B------:R2:W-:Y:S01]  /*18b0*/  STL [R1+0x44c], R25 ;  /* 0x00044c1901007387 */ /* 0x0005e20000100800 */
[----:B------:R-:W-:Y:S01]  /*18c0*/  LEA.HI.X.SX32 R18, R18, R0, 0x1, P2 ;  /* 0x0000000012127211 */ /* 0x000fe200010f0eff */
[----:B------:R-:W-:Y:S02]  /*18d0*/  IMAD R2, R2, c[0x0][0x184], RZ ;  /* 0x0000610002027a24 */ /* 0x000fe400078e02ff */
[----:B------:R3:W-:Y:S01]  /*18e0*/  STL [R1+0x454], R28 ;  /* 0x0004541c01007387 */ /* 0x0007e20000100800 */
[----:B0-----:R-:W-:Y:S01]  /*18f0*/  IMAD.MOV.U32 R21, RZ, RZ, c[0x0][0x188] ;  /* 0x00006200ff157624 */ /* 0x001fe200078e00ff */
[----:B-1----:R-:W-:-:S03]  /*1900*/  LEA R27, P4, R16, R9, 0x1 ;  /* 0x00000009101b7211 */ /* 0x002fc600078808ff */
[----:B------:R-:W-:Y:S01]  /*1910*/  IMAD R22, R21, 0x7f, RZ ;  /* 0x0000007f15167824 */ /* 0x000fe200078e02ff */
[-C--:B--2---:R-:W-:Y:S01]  /*1920*/  LEA R25, P5, R15, R9.reuse, 0x1 ;  /* 0x000000090f197211 */ /* 0x084fe200078a08ff */
[----:B------:R0:W-:Y:S01]  /*1930*/  STL [R1+0xc30], R27 ;  /* 0x000c301b01007387 */ /* 0x0001e20000100800 */
[----:B------:R-:W-:Y:S01]  /*1940*/  IMAD R23, R21, 0x7e, RZ ;  /* 0x0000007e15177824 */ /* 0x000fe200078e02ff */
[----:B---3--:R-:W-:Y:S02]  /*1950*/  LEA R28, P6, R14, R9, 0x1 ;  /* 0x000000090e1c7211 */ /* 0x008fe400078c08ff */
[----:B------:R1:W-:Y:S01]  /*1960*/  STL [R1+0xc50], R25 ;  /* 0x000c501901007387 */ /* 0x0003e20000100800 */
[----:B------:R-:W-:-:S03]  /*1970*/  LEA.HI.X.SX32 R15, R15, R0, 0x1, P5 ;  /* 0x000000000f0f7211 */ /* 0x000fc600028f0eff */
[----:B------:R2:W-:Y:S01]  /*1980*/  STL [R1+0xc58], R28 ;  /* 0x000c581c01007387 */ /* 0x0005e20000100800 */
[----:B0-----:R-:W-:Y:S02]  /*1990*/  LEA R27, P0, R13, R9, 0x1 ;  /* 0x000000090d1b7211 */ /* 0x001fe400078008ff */
[----:B-1----:R-:W-:-:S03]  /*19a0*/  LEA.HI.X.SX32 R25, R20, R0, 0x1, P1 ;  /* 0x0000000014197211 */ /* 0x002fc600008f0eff */
[----:B------:R0:W-:Y:S01]  /*19b0*/  STL [R1+0xc60], R27 ;  /* 0x000c601b01007387 */ /* 0x0001e20000100800 */
[----:B------:R-:W-:Y:S01]  /*19c0*/  LEA R20, P1, R12, R9, 0x1 ;  /* 0x000000090c147211 */ /* 0x000fe200078208ff */
[----:B--2---:R-:W-:Y:S02]  /*19d0*/  IMAD.SHL.U32 R28, R26, 0x2, RZ ;  /* 0x000000021a1c7824 */ /* 0x004fe400078e00ff */
[----:B------:R1:W-:Y:S01]  /*19e0*/  STL [R1+0x440], R25 ;  /* 0x0004401901007387 */ /* 0x0003e20000100800 */
[----:B------:R-:W-:-:S03]  /*19f0*/  LEA.HI.X.SX32 R12, R12, R0, 0x1, P1 ;  /* 0x000000000c0c7211 */ /* 0x000fc600008f0eff */
[----:B------:R2:W-:Y:S01]  /*1a00*/  STL [R1+0xc8c], R20 ;  /* 0x000c8c1401007387 */ /* 0x0005e20000100800 */
[----:B0-----:R-:W-:-:S03]  /*1a10*/  CS2R R26, SRZ ;  /* 0x00000000001a7805 */ /* 0x001fc6000001ff00 */
[----:B------:R0:W-:Y:S01]  /*1a20*/  STL [R1+0x448], R18 ;  /* 0x0004481201007387 */ /* 0x0001e20000100800 */
[----:B-1----:R-:W-:Y:S02]  /*1a30*/  LEA R25, P2, R11, R9, 0x1 ;  /* 0x000000090b197211 */ /* 0x002fe400078408ff */
[----:B--2---:R-:W-:-:S03]  /*1a40*/  LEA.HI.X.SX32 R20, R17, R0, 0x1, P3 ;  /* 0x0000000011147211 */ /* 0x004fc600018f0eff */
[----:B------:R-:W-:Y:S01]  /*1a50*/  STL [R1+0xcac], R25 ;  /* 0x000cac1901007387 */ /* 0x000fe20000100800 */
[-C--:B------:R-:W-:Y:S02]  /*1a60*/  LEA.HI.X.SX32 R17, R16, R0.reuse, 0x1, P4 ;  /* 0x0000000010117211 */ /* 0x080fe400020f0eff */
[-C--:B0-----:R-:W-:Y:S01]  /*1a70*/  LEA R18, P3, R10, R9.reuse, 0x1 ;  /* 0x000000090a127211 */ /* 0x081fe200078608ff */
[----:B------:R0:W-:Y:S01]  /*1a80*/  STL [R1+0x450], R20 ;  /* 0x0004501401007387 */ /* 0x0001e20000100800 */
[----:B------:R-:W-:Y:S02]  /*1a90*/  LEA R16, P4, R8, R9, 0x1 ;  /* 0x0000000908107211 */ /* 0x000fe400078808ff */
[-C--:B------:R-:W-:Y:S01]  /*1aa0*/  LEA.HI.X.SX32 R11, R11, R0.reuse, 0x1, P2 ;  /* 0x000000000b0b7211 */ /* 0x080fe200010f0eff */
[----:B------:R-:W-:Y:S01]  /*1ab0*/  STL [R1+0xca8], R18 ;  /* 0x000ca81201007387 */ /* 0x000fe20000100800 */
[-C--:B------:R-:W-:Y:S02]  /*1ac0*/  LEA.HI.X.SX32 R10, R10, R0.reuse, 0x1, P3 ;  /* 0x000000000a0a7211 */ /* 0x080fe400018f0eff */
[----:B------:R-:W-:Y:S01]  /*1ad0*/  LEA.HI.X.SX32 R8, R8, R0, 0x1, P4 ;  /* 0x0000000008087211 */ /* 0x000fe200020f0eff */
[----:B------:R1:W-:Y:S01]  /*1ae0*/  STL [R1+0x458], R17 ;  /* 0x0004581101007387 */ /* 0x0003e20000100800 */
[----:B0-----:R-:W-:-:S03]  /*1af0*/  IMAD.MOV.U32 R20, RZ, RZ, R24 ;  /* 0x000000ffff147224 */ /* 0x001fc600078e0018 */
[----:B------:R0:W-:Y:S01]  /*1b00*/  STL [R1+0xca4], R16 ;  /* 0x000ca41001007387 */ /* 0x0001e20000100800 */
[----:B------:R-:W-:-:S03]  /*1b10*/  CS2R R24, SRZ ;  /* 0x0000000000187805 */ /* 0x000fc6000001ff00 */
[----:B------:R2:W-:Y:S01]  /*1b20*/  STL [R1+0xc4c], R15 ;  /* 0x000c4c0f01007387 */ /* 0x0005e20000100800 */
[----:B-1----:R-:W-:Y:S02]  /*1b30*/  LEA R17, P5, R7, R9, 0x1 ;  /* 0x0000000907117211 */ /* 0x002fe400078a08ff */
[----:B0-----:R-:W-:-:S03]  /*1b40*/  LEA.HI.X.SX32 R16, R14, R0, 0x1, P6 ;  /* 0x000000000e107211 */ /* 0x001fc600030f0eff */
[----:B------:R-:W-:Y:S01]  /*1b50*/  STL [R1+0xca0], R17 ;  /* 0x000ca01101007387 */ /* 0x000fe20000100800 */
[-C--:B------:R-:W-:Y:S02]  /*1b60*/  LEA.HI.X.SX32 R14, R13, R0.reuse, 0x1, P0 ;  /* 0x000000000d0e7211 */ /* 0x080fe400000f0eff */
[-C--:B--2---:R-:W-:Y:S01]  /*1b70*/  LEA R15, P6, R5, R9.reuse, 0x1 ;  /* 0x00000009050f7211 */ /* 0x084fe200078c08ff */
[----:B------:R-:W-:Y:S01]  /*1b80*/  STL [R1+0xc54], R16 ;  /* 0x000c541001007387 */ /* 0x000fe20000100800 */
[-C--:B------:R-:W-:Y:S02]  /*1b90*/  LEA R13, P0, R3, R9.reuse, 0x1 ;  /* 0x00000009030d7211 */ /* 0x080fe400078008ff */
[----:B------:R-:W-:Y:S01]  /*1ba0*/  LEA.HI.X.SX32 R5, R5, R0, 0x1, P6 ;  /* 0x0000000005057211 */ /* 0x000fe200030f0eff */
[----:B------:R-:W-:Y:S04]  /*1bb0*/  STL [R1+0xc9c], R15 ;  /* 0x000c9c0f01007387 */ /* 0x000fe80000100800 */
[----:B------:R0:W-:Y:S04]  /*1bc0*/  STL [R1+0xc5c], R14 ;  /* 0x000c5c0e01007387 */ /* 0x0001e80000100800 */
[----:B------:R-:W-:Y:S04]  /*1bd0*/  STL [R1+0xc98], R13 ;  /* 0x000c980d01007387 */ /* 0x000fe80000100800 */
[----:B------:R1:W-:Y:S01]  /*1be0*/  STL [R1+0xc64], R12 ;  /* 0x000c640c01007387 */ /* 0x0003e20000100800 */
[----:B0-----:R-:W-:-:S02]  /*1bf0*/  LEA R14, P1, R4, R9, 0x1 ;  /* 0x00000009040e7211 */ /* 0x001fc400078208ff */
[----:B------:R-:W-:-:S03]  /*1c00*/  LEA R9, P3, R19, R9, 0x1 ;  /* 0x0000000913097211 */ /* 0x000fc600078608ff */
[----:B------:R-:W-:Y:S01]  /*1c10*/  STL [R1+0xc94], R14 ;  /* 0x000c940e01007387 */ /* 0x000fe20000100800 */
[----:B-1----:R-:W-:-:S03]  /*1c20*/  LEA R12, P2, R6, c[0x0][0x160], 0x1 ;  /* 0x00005800060c7a11 */ /* 0x002fc600078408ff */
[----:B------:R-:W-:Y:S01]  /*1c30*/  STL [R1+0xc90], R11 ;  /* 0x000c900b01007387 */ /* 0x000fe20000100800 */
[----:B------:R-:W-:-:S03]  /*1c40*/  LEA.HI.X.SX32 R13, R6, c[0x0][0x164], 0x1, P2 ;  /* 0x00005900060d7a11 */ /* 0x000fc600010f0eff */
[----:B------:R0:W-:Y:S01]  /*1c50*/  STL [R1+0xc68], R10 ;  /* 0x000c680a01007387 */ /* 0x0001e20000100800 */
[----:B------:R-:W-:-:S03]  /*1c60*/  LEA.HI.X.SX32 R6, R7, R0, 0x1, P5 ;  /* 0x0000000007067211 */ /* 0x000fc600028f0eff */
[----:B------:R-:W-:Y:S04]  /*1c70*/  STL [R1+0xc88], R9 ;  /* 0x000c880901007387 */ /* 0x000fe80000100800 */
[----:B------:R-:W-:Y:S01]  /*1c80*/  STL [R1+0xc84], R8 ;  /* 0x000c840801007387 */ /* 0x000fe20000100800 */
[----:B0-----:R-:W-:-:S03]  /*1c90*/  LEA R10, P4, R2, c[0x0][0x160], 0x1 ;  /* 0x00005800020a7a11 */ /* 0x001fc600078808ff */
[----:B------:R0:W-:Y:S01]  /*1ca0*/  STL [R1+0xc6c], R6 ;  /* 0x000c6c0601007387 */ /* 0x0001e20000100800 */
[----:B------:R-:W-:-:S03]  /*1cb0*/  LEA.HI.X.SX32 R11, R2, c[0x0][0x164], 0x1, P4 ;  /* 0x00005900020b7a11 */ /* 0x000fc600020f0eff */
[----:B------:R-:W-:Y:S04]  /*1cc0*/  STL.64 [R1+0x118], R12 ;  /* 0x0001180c01007387 */ /* 0x000fe80000100a00 */
[----:B------:R1:W-:Y:S01]  /*1cd0*/  STL [R1+0xc70], R5 ;  /* 0x000c700501007387 */ /* 0x0003e20000100800 */
[-C--:B0-----:R-:W-:Y:S02]  /*1ce0*/  LEA.HI.X.SX32 R6, R4, R0.reuse, 0x1, P1 ;  /* 0x0000000004067211 */ /* 0x081fe400008f0eff */
[-C--:B-1----:R-:W-:Y:S01]  /*1cf0*/  LEA.HI.X.SX32 R5, R3, R0.reuse, 0x1, P0 ;  /* 0x0000000003057211 */ /* 0x082fe200000f0eff */
[----:B------:R-:W-:Y:S01]  /*1d00*/  IMAD.WIDE R2, R22, 0x2, R12 ;  /* 0x0000000216027825 */ /* 0x000fe200078e020c */
[----:B------:R-:W-:-:S03]  /*1d10*/  LEA.HI.X.SX32 R0, R19, R0, 0x1, P3 ;  /* 0x0000000013007211 */ /* 0x000fc600018f0eff */
[----:B------:R0:W-:Y:S04]  /*1d20*/  STL [R1+0xc7c], R5 ;  /* 0x000c7c0501007387 */ /* 0x0001e80000100800 */
[----:B------:R-:W-:Y:S04]  /*1d30*/  STL.64 [R1+0x120], R10 ;  /* 0x0001200a01007387 */ /* 0x000fe80000100a00 */
[----:B------:R1:W-:Y:S01]  /*1d40*/  STL [R1+0xc80], R6 ;  /* 0x000c800601007387 */ /* 0x0003e20000100800 */
[----:B0-----:R-:W-:-:S03]  /*1d50*/  IMAD.WIDE R4, R22, 0x2, R10 ;  /* 0x0000000216047825 */ /* 0x001fc600078e020a */
[----:B------:R-:W-:Y:S04]  /*1d60*/  STL [R1+0xc78], R2 ;  /* 0x000c780201007387 */ /* 0x000fe80000100800 */
[----:B------:R0:W-:Y:S01]  /*1d70*/  STL [R1+0xc74], R0 ;  /* 0x000c740001007387 */ /* 0x0001e20000100800 */
[----:B-1----:R-:W-:-:S03]  /*1d80*/  IMAD.WIDE R6, R23, 0x2, R10 ;  /* 0x0000000217067825 */ /* 0x002fc600078e020a */
[----:B------:R1:W-:Y:S04]  /*1d90*/  STL [R1+0xc44], R3 ;  /* 0x000c440301007387 */ /* 0x0003e80000100800 */
[----:B------:R2:W-:Y:S01]  /*1da0*/  STL [R1+0xc48], R4 ;  /* 0x000c480401007387 */ /* 0x0005e20000100800 */
[----:B0-----:R-:W-:-:S03]  /*1db0*/  IMAD R0, R21, 0x7c, RZ ;  /* 0x0000007c15007824 */ /* 0x001fc600078e02ff */
[----:B------:R-:W-:Y:S01]  /*1dc0*/  STL [R1+0xc3c], R5 ;  /* 0x000c3c0501007387 */ /* 0x000fe20000100800 */
[----:B-1----:R-:W-:-:S05]  /*1dd0*/  IMAD.WIDE R2, R23, 0x2, R12 ;  /* 0x0000000217027825 */ /* 0x002fca00078e020c */
[----:B------:R-:W-:Y:S01]  /*1de0*/  STL [R1+0xc40], R2 ;  /* 0x000c400201007387 */ /* 0x000fe20000100800 */
[----:B--2---:R-:W-:-:S03]  /*1df0*/  IMAD R4, R21, 0x7d, RZ ;  /* 0x0000007d15047824 */ /* 0x004fc600078e02ff */
[----:B------:R0:W-:Y:S04]  /*1e00*/  STL [R1+0xc34], R3 ;  /* 0x000c340301007387 */ /* 0x0001e80000100800 */
[----:B------:R-:W-:Y:S04]  /*1e10*/  STL [R1+0xc38], R6 ;  /* 0x000c380601007387 */ /* 0x000fe80000100800 */
[----:B------:R1:W-:Y:S01]  /*1e20*/  STL [R1+0xc10], R7 ;  /* 0x000c100701007387 */ /* 0x0003e20000100800 */
[----:B0-----:R-:W-:-:S04]  /*1e30*/  IMAD.WIDE R2, R4, 0x2, R12 ;  /* 0x0000000204027825 */ /* 0x001fc800078e020c */
[--C-:B------:R-:W-:Y:S01]  /*1e40*/  IMAD.WIDE R4, R4, 0x2, R10.reuse ;  /* 0x0000000204047825 */ /* 0x100fe200078e020a */
[----:B------:R-:W-:Y:S03]  /*1e50*/  STL [R1+0xc2c], R2 ;  /* 0x000c2c0201007387 */ /* 0x000fe60000100800 */
[C---:B-1----:R-:W-:Y:S01]  /*1e60*/  IMAD.WIDE R6, R0.reuse, 0x2, R10 ;  /* 0x0000000200067825 */ /* 0x042fe200078e020a */
[----:B------:R0:W-:Y:S04]  /*1e70*/  STL [R1+0xc24], R3 ;  /* 0x000c240301007387 */ /* 0x0001e80000100800 */
[----:B------:R1:W-:Y:S04]  /*1e80*/  STL [R1+0xc28], R4 ;  /* 0x000c280401007387 */ /* 0x0003e80000100800 */
[----:B------:R-:W-:Y:S01]  /*1e90*/  STL [R1+0xc1c], R5 ;  /* 0x000c1c0501007387 */ /* 0x000fe20000100800 */
[----:B0-----:R-:W-:-:S04]  /*1ea0*/  IMAD.WIDE R2, R0, 0x2, R12 ;  /* 0x0000000200027825 */ /* 0x001fc800078e020c */
[C---:B------:R-:W-:Y:S01]  /*1eb0*/  IMAD R0, R21.reuse, 0x7a, RZ ;  /* 0x0000007a15007824 */ /* 0x040fe200078e02ff */
[----:B------:R-:W-:Y:S01]  /*1ec0*/  STL [R1+0xc20], R2 ;  /* 0x000c200201007387 */ /* 0x000fe20000100800 */
[----:B-1----:R-:W-:-:S03]  /*1ed0*/  IMAD R4, R21, 0x7b, RZ ;  /* 0x0000007b15047824 */ /* 0x002fc600078e02ff */
        /* <DEDUP_REMOVED lines=99> */
[----:B------:R1:W-:Y:S04]  /*2510*/  STL [R1+0xb38], R6 ;  /* 0x000b380601007387 */ /* 0x0003e80000100800 */
[----:B------:R-:W-:Y:S01]  /*2520*/  STL [R1+0x45c], R7 ;  /* 0x00045c0701007387 */ /* 0x000fe20000100800 */
[----:B0-----:R-:W-:-:S04]  /*2530*/  IMAD.WIDE R2, R4, 0x2, R12 ;  /* 0x0000000204027825 */ /* 0x001fc800078e020c */
[----:B------:R-:W-:Y:S01]  /*2540*/  IMAD.WIDE R4, R4, 0x2, R10 ;  /* 0x0000000204047825 */ /* 0x000fe200078e020a */
[----:B------:R-:W-:Y:S03]  /*2550*/  STL [R1+0xb2c], R2 ;  /* 0x000b2c0201007387 */ /* 0x000fe60000100800 */
[----:B-1----:R-:W-:Y:S01]  /*2560*/  IMAD R6, R21, 0x6b, RZ ;  /* 0x0000006b15067824 */ /* 0x002fe200078e02ff */
[----:B------:R0:W-:Y:S04]  /*2570*/  STL [R1+0xb24], R3 ;  /* 0x000b240301007387 */ /* 0x0001e80000100800 */
[----:B------:R-:W-:Y:S04]  /*2580*/  STL [R1+0xb28], R4 ;  /* 0x000b280401007387 */ /* 0x000fe80000100800 */
[----:B------:R1:W-:Y:S01]  /*2590*/  STL [R1+0x460], R5 ;  /* 0x0004600501007387 */ /* 0x0003e20000100800 */
[----:B0-----:R-:W-:-:S05]  /*25a0*/  IMAD.WIDE R2, R0, 0x2, R12 ;  /* 0x0000000200027825 */ /* 0x001fca00078e020c */
[----:B------:R-:W-:Y:S01]  /*25b0*/  STL [R1+0xb20], R2 ;  /* 0x000b200201007387 */ /* 0x000fe20000100800 */
[----:B-1----:R-:W-:-:S03]  /*25c0*/  IMAD.WIDE R4, R0, 0x2, R10 ;  /* 0x0000000200047825 */ /* 0x002fc600078e020a */
[----:B------:R0:W-:Y:S01]  /*25d0*/  STL [R1+0x464], R3 ;  /* 0x0004640301007387 */ /* 0x0001e20000100800 */
[----:B------:R-:W-:-:S03]  /*25e0*/  IMAD R0, R21, 0x6a, RZ ;  /* 0x0000006a15007824 */ /* 0x000fc600078e02ff */
        /* <DEDUP_REMOVED lines=290> */
[C---:B------:R-:W-:Y:S01]  /*3810*/  IMAD.SHL.U32 R0, R21.reuse, 0x40, RZ ;  /* 0x0000004015007824 */ /* 0x040fe200078e00ff */
        /* <DEDUP_REMOVED lines=444> */
[----:B------:R-:W-:Y:S04]  /*53e0*/  STL [R1+0xafc], R6 ;  /* 0x000afc0601007387 */ /* 0x000fe80000100800 */
[----:B------:R1:W-:Y:S01]  /*53f0*/  STL [R1+0xaf8], R7 ;  /* 0x000af80701007387 */ /* 0x0003e20000100800 */
[----:B0-----:R-:W-:-:S05]  /*5400*/  IMAD.WIDE R2, R0, 0x2, R12 ;  /* 0x0000000200027825 */ /* 0x001fca00078e020c */
[----:B------:R-:W-:Y:S01]  /*5410*/  STL [R1+0xb04], R2 ;  /* 0x000b040201007387 */ /* 0x000fe20000100800 */
[----:B-1----:R-:W-:-:S03]  /*5420*/  IMAD.WIDE R6, R21, 0x2, R12 ;  /* 0x0000000215067825 */ /* 0x002fc600078e020c */
[----:B------:R0:W-:Y:S04]  /*5430*/  STL [R1+0xb00], R3 ;  /* 0x000b000301007387 */ /* 0x0001e80000100800 */
[----:B------:R1:W-:Y:S04]  /*5440*/  STL [R1+0xb0c], R4 ;  /* 0x000b0c0401007387 */ /* 0x0003e80000100800 */
[----:B------:R-:W-:Y:S01]  /*5450*/  STL [R1+0xb08], R5 ;  /* 0x000b080501007387 */ /* 0x000fe20000100800 */
[----:B0-----:R-:W-:-:S03]  /*5460*/  IMAD.WIDE R2, R21, 0x2, R10 ;  /* 0x0000000215027825 */ /* 0x001fc600078e020a */
[----:B------:R-:W-:Y:S01]  /*5470*/  STL [R1+0xb14], R6 ;  /* 0x000b140601007387 */ /* 0x000fe20000100800 */
[----:B------:R-:W-:-:S03]  /*5480*/  IMAD.SHL.U32 R21, R21, 0x80, RZ ;  /* 0x0000008015157824 */ /* 0x000fc600078e00ff */
[----:B------:R-:W-:Y:S01]  /*5490*/  STL [R1+0xb10], R7 ;  /* 0x000b100701007387 */ /* 0x000fe20000100800 */
[C---:B-1----:R-:W-:Y:S02]  /*54a0*/  LOP3.LUT R4, R28.reuse, 0x30, RZ, 0x3c, !PT ;  /* 0x000000301c047812 */ /* 0x042fe400078e3cff */
[----:B------:R-:W-:Y:S01]  /*54b0*/  SHF.R.S32.HI R0, RZ, 0x1f, R21 ;  /* 0x0000001fff007819 */ /* 0x000fe20000011415 */
[----:B------:R0:W-:Y:S01]  /*54c0*/  STL [R1+0xb1c], R2 ;  /* 0x000b1c0201007387 */ /* 0x0001e20000100800 */
[C---:B------:R-:W-:Y:S02]  /*54d0*/  LOP3.LUT R4, R28.reuse, 0x60, RZ, 0x3c, !PT ;  /* 0x000000601c047812 */ /* 0x040fe400078e3cff */
[----:B------:R-:W-:Y:S01]  /*54e0*/  SHF.L.U64.HI R0, R21, 0x1, R0 ;  /* 0x0000000115007819 */ /* 0x000fe20000010200 */
[----:B------:R1:W-:Y:S04]  /*54f0*/  STL [R1+0xb18], R3 ;  /* 0x000b180301007387 */ /* 0x0003e80000100800 */
[----:B------:R2:W-:Y:S04]  /*5500*/  STL [R1+0x43c], RZ ;  /* 0x00043cff01007387 */ /* 0x0005e80000100800 */
[----:B------:R2:W-:Y:S01]  /*5510*/  STL [R1+0x170], RZ ;  /* 0x000170ff01007387 */ /* 0x0005e20000100800 */
[----:B0-----:R-:W-:-:S02]  /*5520*/  LOP3.LUT R2, R28, 0x20, RZ, 0x3c, !PT ;  /* 0x000000201c027812 */ /* 0x001fc400078e3cff */
[----:B------:R-:W-:Y:S01]  /*5530*/  LOP3.LUT R2, R28, 0x50, RZ, 0x3c, !PT ;  /* 0x000000501c027812 */ /* 0x000fe200078e3cff */
[----:B------:R2:W-:Y:S01]  /*5540*/  STL [R1+0x174], RZ ;  /* 0x000174ff01007387 */ /* 0x0005e20000100800 */
[----:B------:R-:W-:Y:S02]  /*5550*/  LOP3.LUT R2, R20, 0x40, RZ, 0x3c, !PT ;  /* 0x0000004014027812 */ /* 0x000fe400078e3cff */
[C---:B-1----:R-:W-:Y:S01]  /*5560*/  LOP3.LUT R3, R28.reuse, 0x10, RZ, 0x3c, !PT ;  /* 0x000000101c037812 */ /* 0x042fe200078e3cff */
[----:B------:R2:W-:Y:S01]  /*5570*/  STL [R1+0x178], RZ ;  /* 0x000178ff01007387 */ /* 0x0005e20000100800 */
[C---:B------:R-:W-:Y:S02]  /*5580*/  LOP3.LUT R3, R28.reuse, 0x40, RZ, 0x3c, !PT ;  /* 0x000000401c037812 */ /* 0x040fe400078e3cff */
[----:B------:R-:W-:Y:S01]  /*5590*/  LOP3.LUT R3, R28, 0x70, RZ, 0x3c, !PT ;  /* 0x000000701c037812 */ /* 0x000fe200078e3cff */
[----:B------:R2:W-:Y:S04]  /*55a0*/  STL [R1+0x17c], RZ ;  /* 0x00017cff01007387 */ /* 0x0005e80000100800 */
        /* <DEDUP_REMOVED lines=24> */
[----:B------:R2:W-:Y:S02]  /*5730*/  STL [R1+0xcd4], R2 ;  /* 0x000cd40201007387 */ /* 0x0005e40000100800 */
.L_x_3:
[----:B------:R-:W3:Y:S01]  /*5740*/  LDL.64 R4, [R1+0x120] ;  /* 0x0001200001047983 */ /* 0x000ee20000100a00 */
[----:B0-2---:R-:W-:-:S03]  /*5750*/  IMAD.MOV.U32 R2, RZ, RZ, -0x80 ;  /* 0xffffff80ff027424 */ /* 0x005fc600078e00ff */
[----:B---3--:R0:W-:Y:S04]  /*5760*/  STL [R1+0x16d8], R5 ;  /* 0x0016d80501007387 */ /* 0x0081e80000100800 */
[----:B0-----:R-:W2:Y:S04]  /*5770*/  LDL R5, [R1+0x43c] ;  /* 0x00043c0001057983 */ /* 0x001ea80000100800 */
[----:B------:R-:W-:Y:S04]  /*5780*/  STL [R1+0x13cc], R28 ;  /* 0x0013cc1c01007387 */ /* 0x000fe80000100800 */
        /* <DEDUP_REMOVED lines=73> */
[----:B------:R-:W-:Y:S01]  /*5c20*/  STL [R1+0x161c], R28 ;  /* 0x00161c1c01007387 */ /* 0x000fe20000100800 */
[----:B--2---:R-:W-:-:S03]  /*5c30*/  IMAD R2, R5, R2, c[0x0][0x180] ;  /* 0x0000600005027624 */ /* 0x004fc600078e0202 */
        /* <DEDUP_REMOVED lines=22> */
[----:B------:R0:W-:Y:S04]  /*5da0*/  STL [R1+0x16d4], R28 ;  /* 0x0016d41c01007387 */ /* 0x0001e80000100800 */
[----:B-----5:R-:W-:Y:S04]  /*5db0*/  STL [R1+0x13c8], R9 ;  /* 0x0013c80901007387 */ /* 0x020fe80000100800 */
        /* <DEDUP_REMOVED lines=116> */
[----:B------:R-:W-:Y:S04]  /*6500*/  STL.64 [R1+0x1238], R26 ;  /* 0x0012381a01007387 */ /* 0x000fe80000100a00 */
[----:B------:R-:W-:Y:S04]  /*6510*/  STL.64 [R1+0x1230], R24 ;  /* 0x0012301801007387 */ /* 0x000fe80000100a00 */
[----:B------:R-:W-:Y:S04]  /*6520*/  STL [R1+0xe48], R0 ;  /* 0x000e480001007387 */ /* 0x000fe80000100800 */
[----:B------:R-:W2:Y:S01]  /*6530*/  LDL.LU R5, [R1+0x16d8] ;  /* 0x0016d80001057983 */ /* 0x000ea20000300800 */
[----:B------:R-:W-:-:S02]  /*6540*/  ISETP.GT.AND P0, PT, R2, RZ, PT ;  /* 0x000000ff0200720c */ /* 0x000fc40003f04270 */
[----:B0-----:R-:W-:Y:S02]  /*6550*/  PRMT R28, RZ, 0x7610, R28 ;  /* 0x00007610ff1c7816 */ /* 0x001fe4000000001c */
[----:B-1----:R-:W-:Y:S02]  /*6560*/  PRMT R9, RZ, 0x7610, R9 ;  /* 0x00007610ff097816 */ /* 0x002fe40000000009 */
[----:B------:R-:W-:-:S07]  /*6570*/  ISETP.GT.AND P1, PT, R2, 0x1, PT ;  /* 0x000000010200780c */ /* 0x000fce0003f24270 */
[----:B--2---:R-:W2:Y:S04]  /*6580*/  @P0 LDG.E.U16 R28, [R4.64] ;  /* 0x00000008041c0981 */ /* 0x004ea8000c1e1500 */
[----:B--2---:R0:W-:Y:S04]  /*6590*/  STL [R1+0x430], R28 ;  /* 0x0004301c01007387 */ /* 0x0041e80000100800 */
[----:B0-----:R-:W2:Y:S04]  /*65a0*/  LDL.LU R28, [R1+0x16d4] ;  /* 0x0016d400011c7983 */ /* 0x001ea80000300800 */
[----:B------:R-:W3:Y:S01]  /*65b0*/  LDL.64 R4, [R1+0x118] ;  /* 0x0001180001047983 */ /* 0x000ee20000100a00 */
[----:B------:R-:W-:-:S02]  /*65c0*/  ISETP.GT.AND P2, PT, R2, 0x2, PT ;  /* 0x000000020200780c */ /* 0x000fc40003f44270 */
[----:B--2---:R-:W-:Y:S01]  /*65d0*/  PRMT R28, RZ, 0x7610, R28 ;  /* 0x00007610ff1c7816 */ /* 0x004fe2000000001c */
[----:B---3--:R-:W2:Y:S04]  /*65e0*/  @P0 LDG.E.U16 R9, [R4.64] ;  /* 0x0000000804090981 */ /* 0x008ea8000c1e1500 */
[----:B--2---:R0:W-:Y:S04]  /*65f0*/  STL [R1+0x42c], R9 ;  /* 0x00042c0901007387 */ /* 0x0041e80000100800 */
[----:B0-----:R-:W2:Y:S04]  /*6600*/  LDL.LU R9, [R1+0x16d0] ;  /* 0x0016d00001097983 */ /* 0x001ea80000300800 */
[----:B------:R-:W3:Y:S04]  /*6610*/  LDL R4, [R1+0xb18] ;  /* 0x000b180001047983 */ /* 0x000ee80000100800 */
[----:B------:R-:W3:Y:S01]  /*6620*/  LDL R5, [R1+0xb1c] ;  /* 0x000b1c0001057983 */ /* 0x000ee20000100800 */
[----:B------:R-:W-:-:S02]  /*6630*/  ISETP.GT.AND P0, PT, R2, 0x3, PT ;  /* 0x000000030200780c */ /* 0x000fc40003f04270 */
[----:B--2---:R-:W-:Y:S02]  /*6640*/  PRMT R9, RZ, 0x7610, R9 ;  /* 0x00007610ff097816 */ /* 0x004fe40000000009 */
[----:B---3--:R-:W-:-:S04]  /*6650*/  @P1 LOP3.LUT R5, R5, R4, RZ, 0x3c, !PT ;  /* 0x0000000405051212 */ /* 0x008fc800078e3cff */
[----:B------:R-:W-:-:S04]  /*6660*/  @P1 LOP3.LUT R4, R5, R4, RZ, 0x3c, !PT ;  /* 0x0000000405041212 */ /* 0x000fc800078e3cff */
[----:B------:R-:W-:-:S05]  /*6670*/  @P1 LOP3.LUT R5, R5, R4, RZ, 0x3c, !PT ;  /* 0x0000000405051212 */ /* 0x000fca00078e3cff */
[----:B------:R-:W2:Y:S04]  /*6680*/  @P1 LDG.E.U16 R28, [R4.64] ;  /* 0x00000008041c1981 */ /* 0x000ea8000c1e1500 */
[----:B--2---:R0:W-:Y:S04]  /*6690*/  STL [R1+0x428], R28 ;  /* 0x0004281c01007387 */ /* 0x0041e80000100800 */
[----:B0-----:R-:W2:Y:S04]  /*66a0*/  LDL.LU R28, [R1+0x16cc] ;  /* 0x0016cc00011c7983 */ /* 0x001ea80000300800 */
[----:B------:R-:W3:Y:S04]  /*66b0*/  LDL R4, [R1+0xb10] ;  /* 0x000b100001047983 */ /* 0x000ee80000100800 */
[----:B------:R-:W3:Y:S01]  /*66c0*/  LDL R5, [R1+0xb14] ;  /* 0x000b140001057983 */ /* 0x000ee20000100800 */
[----:B--2---:R-:W-:-:S02]  /*66d0*/  PRMT R28, RZ, 0x7610, R28 ;  /* 0x00007610ff1c7816 */ /* 0x004fc4000000001c */
        /* <DEDUP_REMOVED lines=1459> */
[----:B0-----:R-:W2:Y:S01]  /*c210*/  LDL.LU R28, [R1+0x1464] ;  /* 0x00146400011c7983 */ /* 0x001ea20000300800 */
[----:B------:R-:W3:Y:S02]  /*c220*/  LDL R4, [R1+0x640] ;  /* 0x0006400001047983 */ /* 0x000ee40000100800 */
[----:B------:R-:W3:Y:S01]  /*c230*/  LDL R5, [R1+0x644] ;  /* 0x0006440001057983 */ /* 0x000ee20000100800 */
[----:B--2---:R-:W-:-:S02]  /*c240*/  PRMT R28, RZ, 0x7610, R28 ;  /* 0x00007610ff1c7816 */ /* 0x004fc4000000001c */
        /* <DEDUP_REMOVED lines=350> */
[----:B------:R-:W-:-:S02]  /*d830*/  PRMT R8, RZ, 0x7610, R8 ;  /* 0x00007610ff087816 */ /* 0x000fc40000000008 */
[----:B------:R-:W-:Y:S02]  /*d840*/  PRMT R19, RZ, 0x7610, R19 ;  /* 0x00007610ff137816 */ /* 0x000fe40000000013 */
[----:B------:R-:W-:Y:S02]  /*d850*/  ISETP.GT.AND P0, PT, R2, 0x63, PT ;  /* 0x000000630200780c */ /* 0x000fe40003f04270 */
        /* <DEDUP_REMOVED lines=8> */
[----:B------:R-:W3:Y:S02]  /*d8e0*/  LDL R5, [R1+0x514] ;  /* 0x0005140001057983 */ /* 0x000ee40000100800 */
[----:B---3--:R-:W-:-:S04]  /*d8f0*/  @P1 LOP3.LUT R5, R5, R4, RZ, 0x3c, !PT ;  /* 0x0000000405051212 */ /* 0x008fc800078e3cff */
[----:B------:R-:W-:-:S04]  /*d900*/  @P1 LOP3.LUT R4, R5, R4, RZ, 0x3c, !PT ;  /* 0x0000000405041212 */ /* 0x000fc800078e3cff */
[----:B------:R-:W-:-:S05]  /*d910*/  @P1 LOP3.LUT R5, R5, R4, RZ, 0x3c, !PT ;  /* 0x0000000405051212 */ /* 0x000fca00078e3cff */
[----:B------:R-:W3:Y:S04]  /*d920*/  @P1 LDG.E.U16 R9, [R4.64] ;  /* 0x0000000804091981 */ /* 0x000ee8000c1e1500 */
[----:B---3--:R0:W-:Y:S04]  /*d930*/  STL [R1+0xc0], R9 ;  /* 0x0000c00901007387 */ /* 0x0081e80000100800 */
[----:B0-----:R-:W3:Y:S01]  /*d940*/  LDL.LU R9, [R1+0x13c8] ;  /* 0x0013c80001097983 */ /* 0x001ee20000300800 */
[----:B------:R-:W4:Y:S02]  /*d950*/  LDL R4, [R1+0x508] ;  /* 0x0005080001047983 */ /* 0x000f240000100800 */
[----:B------:R-:W4:Y:S01]  /*d960*/  LDL R5, [R1+0x50c] ;  /* 0x00050c0001057983 */ /* 0x000f220000100800 */
[----:B------:R-:W-:-:S02]  /*d970*/  PRMT R18, RZ, 0x7610, R18 ;  /* 0x00007610ff127816 */ /* 0x000fc40000000012 */
[----:B------:R-:W-:Y:S02]  /*d980*/  PRMT R17, RZ, 0x7610, R17 ;  /* 0x00007610ff117816 */ /* 0x000fe40000000011 */
[----:B------:R-:W-:Y:S02]  /*d990*/  ISETP.GT.AND P1, PT, R2, 0x64, PT ;  /* 0x000000640200780c */ /* 0x000fe40003f24270 */
[----:B----4-:R-:W-:-:S04]  /*d9a0*/  @P2 LOP3.LUT R5, R5, R4, RZ, 0x3c, !PT ;  /* 0x0000000405052212 */ /* 0x010fc800078e3cff */
[----:B------:R-:W-:-:S04]  /*d9b0*/  @P2 LOP3.LUT R4, R5, R4, RZ, 0x3c, !PT ;  /* 0x0000000405042212 */ /* 0x000fc800078e3cff */
[----:B------:R-:W-:-:S05]  /*d9c0*/  @P2 LOP3.LUT R5, R5, R4, RZ, 0x3c, !PT ;  /* 0x0000000405052212 */ /* 0x000fca00078e3cff */
[----:B------:R-:W4:Y:S04]  /*d9d0*/  @P2 LDG.E.U16 R8, [R4.64] ;  /* 0x0000000804082981 */ /* 0x000f28000c1e1500 */
[----:B----4-:R0:W-:Y:S04]  /*d9e0*/  STL [R1+0xbc], R8 ;  /* 0x0000bc0801007387 */ /* 0x0101e80000100800 */
[----:B0-----:R-:W4:Y:S01]  /*d9f0*/  LDL.LU R8, [R1+0x13c4] ;  /* 0x0013c40001087983 */ /* 0x001f220000300800 */
[----:B------:R-:W2:Y:S02]  /*da00*/  LDL R4, [R1+0x500] ;  /* 0x0005000001047983 */ /* 0x000ea40000100800 */
[----:B------:R-:W2:Y:S02]  /*da10*/  LDL R5, [R1+0x504] ;  /* 0x0005040001057983 */ /* 0x000ea40000100800 */
[----:B--2---:R-:W-:-:S04]  /*da20*/  @P2 LOP3.LUT R5, R5, R4, RZ, 0x3c, !PT ;  /* 0x0000000405052212 */ /* 0x004fc800078e3cff */
[----:B------:R-:W-:-:S04]  /*da30*/  @P2 LOP3.LUT R4, R5, R4, RZ, 0x3c, !PT ;  /* 0x0000000405042212 */ /* 0x000fc800078e3cff */
[----:B------:R-:W-:-:S05]  /*da40*/  @P2 LOP3.LUT R5, R5, R4, RZ, 0x3c, !PT ;  /* 0x0000000405052212 */ /* 0x000fca00078e3cff */
[----:B------:R-:W2:Y:S04]  /*da50*/  @P2 LDG.E.U16 R19, [R4.64] ;  /* 0x0000000804132981 */ /* 0x000ea8000c1e1500 */
[----:B--2---:R0:W-:Y:S04]  /*da60*/  STL [R1+0xb8], R19 ;  /* 0x0000b81301007387 */ /* 0x0041e80000100800 */
[----:B0-----:R-:W2:Y:S01]  /*da70*/  LDL.LU R19, [R1+0x13c0] ;  /* 0x0013c00001137983 */ /* 0x001ea20000300800 */
        /* <DEDUP_REMOVED lines=9> */
[----:B------:R-:W2:Y:S01]  /*db10*/  LDL R5, [R1+0x4f4] ;  /* 0x0004f40001057983 */ /* 0x000ea20000100800 */
[----:B------:R-:W-:-:S02]  /*db20*/  PRMT R16, RZ, 0x7610, R16 ;  /* 0x00007610ff107816 */ /* 0x000fc40000000010 */
[----:B------:R-:W-:Y:S02]  /*db30*/  PRMT R15, RZ, 0x7610, R15 ;  /* 0x00007610ff0f7816 */ /* 0x000fe4000000000f */
[----:B------:R-:W-:Y:S02]  /*db40*/  ISETP.GT.AND P2, PT, R2, 0x65, PT ;  /* 0x000000650200780c */ /* 0x000fe40003f44270 */
        /* <DEDUP_REMOVED lines=37> */
[----:B------:R-:W-:-:S02]  /*dda0*/  ISETP.GT.AND P3, PT, R2, 0x69, PT ;  /* 0x000000690200780c */ /* 0x000fc40003f64270 */
        /* <DEDUP_REMOVED lines=9> */
[----:B--2---:R-:W-:-:S04]  /*de40*/  @P0 LOP3.LUT R5, R5, R4, RZ, 0x3c, !PT ;  /* 0x0000000405050212 */ /* 0x004fc800078e3cff */
[----:B------:R-:W-:-:S04]  /*de50*/  @P0 LOP3.LUT R4, R5, R4, RZ, 0x3c, !PT ;  /* 0x0000000405040212 */ /* 0x000fc800078e3cff */
[----:B------:R-:W-:-:S05]  /*de60*/  @P0 LOP3.LUT R5, R5, R4, RZ, 0x3c, !PT ;  /* 0x0000000405050212 */ /* 0x000fca00078e3cff */
[----:B------:R0:W2:Y:S04]  /*de70*/  @P0 LDG.E.U16 R28, [R4.64] ;  /* 0x00000008041c0981 */ /* 0x0000a8000c1e1500 */
[----:B0-----:R-:W3:Y:S04]  /*de80*/  LDL R4, [R1+0x4a8] ;  /* 0x0004a80001047983 */ /* 0x001ee80000100800 */
[----:B------:R-:W3:Y:S04]  /*de90*/  LDL R5, [R1+0x4ac] ;  /* 0x0004ac0001057983 */ /* 0x000ee80000100800 */
[----:B--2---:R0:W-:Y:S04]  /*dea0*/  STL [R1+0xec], R28 ;  /* 0x0000ec1c01007387 */ /* 0x0041e80000100800 */
[----:B0-----:R-:W2:Y:S01]  /*deb0*/  LDL R28, [R1+0x484] ;  /* 0x00048400011c7983 */ /* 0x001ea20000100800 */
[----:B---3--:R-:W-:-:S02]  /*dec0*/  @P1 LOP3.LUT R5, R5, R4, RZ, 0x3c, !PT ;  /* 0x0000000405051212 */ /* 0x008fc400078e3cff */
[----:B------:R-:W-:Y:S02]  /*ded0*/  PRMT R11, RZ, 0x7610, R11 ;  /* 0x00007610ff0b7816 */ /* 0x000fe4000000000b */
[----:B------:R-:W-:Y:S02]  /*dee0*/  PRMT R10, RZ, 0x7610, R10 ;  /* 0x00007610ff0a7816 */ /* 0x000fe4000000000a */
[----:B------:R-:W-:Y:S02]  /*def0*/  PRMT R7, RZ, 0x7610, R7 ;  /* 0x00007610ff077816 */ /* 0x000fe40000000007 */
[C---:B------:R-:W-:Y:S02]  /*df00*/  @P1 LOP3.LUT R4, R5.reuse, R4, RZ, 0x3c, !PT ;  /* 0x0000000405041212 */ /* 0x040fe400078e3cff */
[----:B------:R-:W-:Y:S02]  /*df10*/  ISETP.GT.AND P2, PT, R2, 0x6a, PT ;  /* 0x0000006a0200780c */ /* 0x000fe40003f44270 */
[----:B------:R-:W-:-:S05]  /*df20*/  @P1 LOP3.LUT R5, R5, R4, RZ, 0x3c, !PT ;  /* 0x0000000405051212 */ /* 0x000fca00078e3cff */
[----:B------:R-:W3:Y:S04]  /*df30*/  @P1 LDG.E.U16 R12, [R4.64] ;  /* 0x00000008040c1981 */ /* 0x000ee8000c1e1500 */
[----:B---3--:R0:W-:Y:S04]  /*df40*/  STL [R1+0x9c], R12 ;  /* 0x00009c0c01007387 */ /* 0x0081e80000100800 */
[----:B0-----:R-:W3:Y:S01]  /*df50*/  LDL.LU R12, [R1+0x13a4] ;  /* 0x0013a400010c7983 */ /* 0x001ee20000300800 */
        /* <DEDUP_REMOVED lines=30> */
[----:B------:R-:W2:Y:S01]  /*e140*/  @P2 LDG.E.U16 R6, [R4.64] ;  /* 0x0000000804062981 */ /* 0x000ea2000c1e1500 */
[----:B------:R-:W-:-:S03]  /*e150*/  PRMT R27, RZ, 0x7610, R27 ;  /* 0x00007610ff1b7816 */ /* 0x000fc6000000001b */
[----:B--2---:R0:W-:Y:S04]  /*e160*/  STL [R1+0x8c], R6 ;  /* 0x00008c0601007387 */ /* 0x0041e80000100800 */
[----:B0-----:R-:W2:Y:S01]  /*e170*/  LDL.LU R6, [R1+0x1394] ;  /* 0x0013940001067983 */ /* 0x001ea20000300800 */
[----:B------:R-:W2:Y:S02]  /*e180*/  LDL R5, [R1+0x480] ;  /* 0x0004800001057983 */ /* 0x000ea40000100800 */
[----:B------:R-:W-:Y:S01]  /*e190*/  @P2 IMAD.MOV.U32 R4, RZ, RZ, R28 ;  /* 0x000000ffff042224 */ /* 0x000fe200078e001c */
[----:B------:R-:W-:Y:S02]  /*e1a0*/  ISETP.GT.AND P1, PT, R2, 0x6b, PT ;  /* 0x0000006b0200780c */ /* 0x000fe40003f24270 */
[----:B------:R-:W-:Y:S01]  /*e1b0*/  PRMT R3, RZ, 0x7610, R3 ;  /* 0x00007610ff037816 */ /* 0x000fe20000000003 */
[----:B------:R-:W3:Y:S04]  /*e1c0*/  LDL R28, [R1+0xb58] ;  /* 0x000b5800011c7983 */ /* 0x000ee80000100800 */
[----:B--2---:R0:W2:Y:S04]  /*e1d0*/  @P2 LDG.E.U16 R27, [R4.64] ;  /* 0x00000008041b2981 */ /* 0x0040a8000c1e1500 */
[----:B0-----:R-:W3:Y:S04]  /*e1e0*/  LDL R4, [R1+0x478] ;  /* 0x0004780001047983 */ /* 0x001ee80000100800 */
[----:B------:R-:W3:Y:S04]  /*e1f0*/  LDL R5, [R1+0x47c] ;  /* 0x00047c0001057983 */ /* 0x000ee80000100800 */
[----:B--2---:R-:W-:Y:S01]  /*e200*/  STL [R1+0x134c], R27 ;  /* 0x00134c1b01007387 */ /* 0x004fe20000100800 */
        /* <DEDUP_REMOVED lines=9> */
[----:B------:R-:W-:Y:S02]  /*e2a0*/  ISETP.GT.AND P2, PT, R2, 0x6c, PT ;  /* 0x0000006c0200780c */ /* 0x000fe40003f44270 */
[----:B---3--:R-:W-:-:S04]  /*e2b0*/  @P1 LOP3.LUT R5, R5, R4, RZ, 0x3c, !PT ;  /* 0x0000000405051212 */ /* 0x008fc800078e3cff */
[----:B------:R-:W-:-:S04]  /*e2c0*/  @P1 LOP3.LUT R4, R5, R4, RZ, 0x3c, !PT ;  /* 0x0000000405041212 */ /* 0x000fc800078e3cff */
[----:B------:R-:W-:-:S05]  /*e2d0*/  @P1 LOP3.LUT R5, R5, R4, RZ, 0x3c, !PT ;  /* 0x0000000405051212 */ /* 0x000fca00078e3cff */
[----:B------:R0:W3:Y:S04]  /*e2e0*/  @P1 LDG.E.U16 R26, [R4.64] ;  /* 0x00000008041a1981 */ /* 0x0000e8000c1e1500 */
[----:B0-----:R-:W2:Y:S04]  /*e2f0*/  LDL R4, [R1+0x468] ;  /* 0x0004680001047983 */ /* 0x001ea80000100800 */
[----:B------:R-:W2:Y:S01]  /*e300*/  LDL R5, [R1+0x46c] ;  /* 0x00046c0001057983 */ /* 0x000ea20000100800 */
[----:B------:R-:W-:-:S03]  /*e310*/  PRMT R23, RZ, 0x7610, R23 ;  /* 0x00007610ff177816 */ /* 0x000fc60000000017 */
[----:B---3--:R-:W-:Y:S01]  /*e320*/  STL [R1+0x1338], R26 ;  /* 0x0013381a01007387 */ /* 0x008fe20000100800 */
[----:B--2---:R-:W-:-:S04]  /*e330*/  @P2 LOP3.LUT R5, R5, R4, RZ, 0x3c, !PT ;  /* 0x0000000405052212 */ /* 0x004fc800078e3cff */
        /* <DEDUP_REMOVED lines=13> */
[----:B0-----:R-:W2:Y:S01]  /*e410*/  LDL R5, [R1+0xb30] ;  /* 0x000b300001057983 */ /* 0x001ea20000100800 */
[----:B------:R-:W-:Y:S01]  /*e420*/  PRMT R27, RZ, 0x7610, R27 ;  /* 0x00007610ff1b7816 */ /* 0x000fe2000000001b */
[----:B------:R-:W-:Y:S02]  /*e430*/  @P1 IMAD.MOV.U32 R4, RZ, RZ, R28 ;  /* 0x000000ffff041224 */ /* 0x000fe400078e001c */
[----:B---3--:R-:W-:Y:S01]  /*e440*/  STL [R1+0x1318], R25 ;  /* 0x0013181901007387 */ /* 0x008fe20000100800 */
[----:B------:R-:W-:Y:S01]  /*e450*/  PRMT R22, RZ, 0x7610, R22 ;  /* 0x00007610ff167816 */ /* 0x000fe20000000016 */
[----:B------:R-:W3:Y:S02]  /*e460*/  LDL R28, [R1+0xb68] ;  /* 0x000b6800011c7983 */ /* 0x000ee40000100800 */
[----:B--2---:R0:W2:Y:S04]  /*e470*/  @P1 LDG.E.U16 R27, [R4.64] ;  /* 0x00000008041b1981 */ /* 0x0040a8000c1e1500 */
[----:B0-----:R-:W3:Y:S04]  /*e480*/  LDL R4, [R1+0xb54] ;  /* 0x000b540001047983 */ /* 0x001ee80000100800 */
[----:B------:R-:W3:Y:S01]  /*e490*/  LDL R5, [R1+0xb60] ;  /* 0x000b600001057983 */ /* 0x000ee20000100800 */
[----:B------:R-:W-:-:S03]  /*e4a0*/  ISETP.GT.AND P2, PT, R2, 0x78, PT ;  /* 0x000000780200780c */ /* 0x000fc60003f44270 */
        /* <DEDUP_REMOVED lines=10> */
[----:B---3--:R-:W-:-:S04]  /*e550*/  @P2 LOP3.LUT R5, R5, R4, RZ, 0x3c, !PT ;  /* 0x0000000405052212 */ /* 0x008fc800078e3cff */
[----:B------:R-:W-:-:S04]  /*e560*/  @P2 LOP3.LUT R4, R5, R4, RZ, 0x3c, !PT ;  /* 0x0000000405042212 */ /* 0x000fc800078e3cff */
[----:B------:R-:W-:-:S05]  /*e570*/  @P2 LOP3.LUT R5, R5, R4, RZ, 0x3c, !PT ;  /* 0x0000000405052212 */ /* 0x000fca00078e3cff */
[----:B------:R-:W3:Y:S04]  /*e580*/  @P2 LDG.E.U16 R21, [R4.64] ;  /* 0x0000000804152981 */ /* 0x000ee8000c1e1500 */
[----:B---3--:R0:W-:Y:S04]  /*e590*/  STL [R1+0x68], R21 ;  /* 0x0000681501007387 */ /* 0x0081e80000100800 */
[----:B0-----:R-:W3:Y:S01]  /*e5a0*/  LDL.LU R21, [R1+0x1384] ;  /* 0x0013840001157983 */ /* 0x001ee20000300800 */
[----:B------:R-:W2:Y:S02]  /*e5b0*/  LDL R4, [R1+0xbd4] ;  /* 0x000bd40001047983 */ /* 0x000ea40000100800 */
[----:B------:R-:W2:Y:S01]  /*e5c0*/  LDL R5, [R1+0xbe0] ;  /* 0x000be00001057983 */ /* 0x000ea20000100800 */
[----:B------:R-:W-:-:S02]  /*e5d0*/  PRMT R9, RZ, 0x7610, R9 ;  /* 0x00007610ff097816 */ /* 0x000fc40000000009 */
[----:B------:R-:W-:Y:S02]  /*e5e0*/  ISETP.GT.AND P1, PT, R2, 0x6d, PT ;  /* 0x0000006d0200780c */ /* 0x000fe40003f24270 */
[----:B--2---:R-:W-:-:S04]  /*e5f0*/  @P2 LOP3.LUT R5, R5, R4, RZ, 0x3c, !PT ;  /* 0x0000000405052212 */ /* 0x004fc800078e3cff */
[----:B------:R-:W-:-:S04]  /*e600*/  @P2 LOP3.LUT R4, R5, R4, RZ, 0x3c, !PT ;  /* 0x0000000405042212 */ /* 0x000fc800078e3cff */
[----:B------:R-:W-:-:S05]  /*e610*/  @P2 LOP3.LUT R5, R5, R4, RZ, 0x3c, !PT ;  /* 0x0000000405052212 */ /* 0x000fca00078e3cff */
[----:B------:R0:W2:Y:S04]  /*e620*/  @P2 LDG.E.U16 R9, [R4.64] ;  /* 0x0000000804092981 */ /* 0x0000a8000c1e1500 */
[----:B0-----:R-:W3:Y:S04]  /*e630*/  LDL R4, [R1+0x460] ;  /* 0x0004600001047983 */ /* 0x001ee80000100800 */
[----:B------:R-:W3:Y:S01]  /*e640*/  LDL R5, [R1+0xb28] ;  /* 0x000b280001057983 */ /* 0x000ee20000100800 */
[----:B------:R-:W-:Y:S02]  /*e650*/  PRMT R24, RZ, 0x7610, R24 ;  /* 0x00007610ff187816 */ /* 0x000fe40000000018 */
[----:B------:R-:W-:Y:S01]  /*e660*/  ISETP.GT.AND P2, PT, R2, 0x71, PT ;  /* 0x000000710200780c */ /* 0x000fe20003f44270 */
[----:B--2---:R0:W-:Y:S01]  /*e670*/  STL [R1+0x60], R9 ;  /* 0x0000600901007387 */ /* 0x0041e20000100800 */
[----:B------:R-:W-:-:S03]  /*e680*/  PRMT R26, RZ, 0x7610, R26 ;  /* 0x00007610ff1a7816 */ /* 0x000fc6000000001a */
[----:B0-----:R-:W2:Y:S01]  /*e690*/  LDL R9, [R1+0xbe8] ;  /* 0x000be80001097983 */ /* 0x001ea20000100800 */
[----:B---3--:R-:W-:-:S04]  /*e6a0*/  @P1 LOP3.LUT R5, R5, R4, RZ, 0x3c, !PT ;  /* 0x0000000405051212 */ /* 0x008fc800078e3cff */
[----:B------:R-:W-:-:S04]  /*e6b0*/  @P1 LOP3.LUT R4, R5, R4, RZ, 0x3c, !PT ;  /* 0x0000000405041212 */ /* 0x000fc800078e3cff */
[----:B------:R-:W-:-:S05]  /*e6c0*/  @P1 LOP3.LUT R5, R5, R4, RZ, 0x3c, !PT ;  /* 0x0000000405051212 */ /* 0x000fca00078e3cff */
[----:B------:R0:W3:Y:S04]  /*e6d0*/  @P1 LDG.E.U16 R24, [R4.64] ;  /* 0x0000000804181981 */ /* 0x0000e8000c1e1500 */
[----:B0-----:R-:W2:Y:S01]  /*e6e0*/  LDL R5, [R1+0xb5c] ;  /* 0x000b5c0001057983 */ /* 0x001ea20000100800 */
[----:B------:R-:W-:-:S03]  /*e6f0*/  @P2 IMAD.MOV.U32 R4, RZ, RZ, R28 ;  /* 0x000000ffff042224 */ /* 0x000fc600078e001c */
[----:B---3--:R-:W-:Y:S01]  /*e700*/  STL [R1+0x12ec], R24 ;  /* 0x0012ec1801007387 */ /* 0x008fe20000100800 */
[----:B------:R-:W-:Y:S01]  /*e710*/  PRMT R27, RZ, 0x7610, R27 ;  /* 0x00007610ff1b7816 */ /* 0x000fe2000000001b */
[----:B------:R-:W3:Y:S02]  /*e720*/  LDL R28, [R1+0xb78] ;  /* 0x000b7800011c7983 */ /* 0x000ee40000100800 */
[----:B--2---:R0:W2:Y:S04]  /*e730*/  @P2 LDG.E.U16 R26, [R4.64] ;  /* 0x00000008041a2981 */ /* 0x0040a8000c1e1500 */
[----:B0-----:R-:W3:Y:S04]  /*e740*/  LDL R4, [R1+0xb64] ;  /* 0x000b640001047983 */ /* 0x001ee80000100800 */
[----:B------:R-:W3:Y:S01]  /*e750*/  LDL R5, [R1+0xb6c] ;  /* 0x000b6c0001057983 */ /* 0x000ee20000100800 */
[----:B------:R-:W-:-:S03]  /*e760*/  ISETP.GT.AND P3, PT, R2, 0x79, PT ;  /* 0x000000790200780c */ /* 0x000fc60003f64270 */
[----:B--2---:R0:W-:Y:S01]  /*e770*/  STL [R1+0x136c], R26 ;  /* 0x00136c1a01007387 */ /* 0x0041e20000100800 */
[----:B---3--:R-:W-:-:S04]  /*e780*/  @P2 LOP3.LUT R5, R5, R4, RZ, 0x3c, !PT ;  /* 0x0000000405052212 */ /* 0x008fc800078e3cff */
[----:B------:R-:W-:-:S04]  /*e790*/  @P2 LOP3.LUT R4, R5, R4, RZ, 0x3c, !PT ;  /* 0x0000000405042212 */ /* 0x000fc800078e3cff */
[----:B------:R-:W-:-:S05]  /*e7a0*/  @P2 LOP3.LUT R5, R5, R4, RZ, 0x3c, !PT ;  /* 0x0000000405052212 */ /* 0x000fca00078e3cff */
[----:B------:R1:W2:Y:S04]  /*e7b0*/  @P2 LDG.E.U16 R27, [R4.64] ;  /* 0x00000008041b2981 */ /* 0x0002a8000c1e1500 */
[----:B-1----:R-:W3:Y:S01]  /*e7c0*/  LDL R5, [R1+0xbdc] ;  /* 0x000bdc0001057983 */ /* 0x002ee20000100800 */
[----:B----4-:R-:W-:Y:S01]  /*e7d0*/  PRMT R8, RZ, 0x7610, R8 ;  /* 0x00007610ff087816 */ /* 0x010fe20000000008 */
[----:B------:R-:W-:Y:S02]  /*e7e0*/  @P3 IMAD.MOV.U32 R4, RZ, RZ, R9 ;  /* 0x000000ffff043224 */ /* 0x000fe400078e0009 */
[----:B--2---:R1:W-:Y:S01]  /*e7f0*/  STL [R1+0x28], R27 ;  /* 0x0000281b01007387 */ /* 0x0043e20000100800 */
[----:B------:R-:W-:Y:S01]  /*e800*/  PRMT R20, RZ, 0x7610, R20 ;  /* 0x00007610ff147816 */ /* 0x000fe20000000014 */
[----:B0-----:R-:W2:Y:S02]  /*e810*/  LDL R26, [R1+0xb80] ;  /* 0x000b8000011a7983 */ /* 0x001ea40000100800 */
[----:B------:R-:W4:Y:S01]  /*e820*/  LDL R9, [R1+0xbd0] ;  /* 0x000bd00001097983 */ /* 0x000f220000100800 */
[----:B---3--:R0:W3:Y:S04]  /*e830*/  @P3 LDG.E.U16 R8, [R4.64] ;  /* 0x0000000804083981 */ /* 0x0080e8000c1e1500 */
[----:B-1----:R-:W2:Y:S04]  /*e840*/  LDL R27, [R1+0xb74] ;  /* 0x000b7400011b7983 */ /* 0x002ea80000100800 */
[----:B0-----:R-:W2:Y:S04]  /*e850*/  LDL R4, [R1+0xbe4] ;  /* 0x000be40001047983 */ /* 0x001ea80000100800 */
[----:B------:R-:W2:Y:S02]  /*e860*/  LDL R5, [R1+0xbec] ;  /* 0x000bec0001057983 */ /* 0x000ea40000100800 */
[----:B--2---:R-:W-:-:S04]  /*e870*/  @P3 LOP3.LUT R5, R5, R4, RZ, 0x3c, !PT ;  /* 0x0000000405053212 */ /* 0x004fc800078e3cff */
[----:B------:R-:W-:-:S04]  /*e880*/  @P3 LOP3.LUT R4, R5, R4, RZ, 0x3c, !PT ;  /* 0x0000000405043212 */ /* 0x000fc800078e3cff */
[----:B------:R-:W-:-:S05]  /*e890*/  @P3 LOP3.LUT R5, R5, R4, RZ, 0x3c, !PT ;  /* 0x0000000405053212 */ /* 0x000fca00078e3cff */
[----:B------:R-:W2:Y:S04]  /*e8a0*/  @P3 LDG.E.U16 R20, [R4.64] ;  /* 0x0000000804143981 */ /* 0x000ea8000c1e1500 */
[----:B---3--:R0:W-:Y:S04]  /*e8b0*/  STL [R1+0x20], R8 ;  /* 0x0000200801007387 */ /* 0x0081e80000100800 */
[----:B0-----:R-:W3:Y:S01]  /*e8c0*/  LDL R8, [R1+0xbf8] ;  /* 0x000bf80001087983 */ /* 0x001ee20000100800 */
[----:B------:R-:W-:-:S03]  /*e8d0*/  ISETP.GT.AND P2, PT, R2, 0x72, PT ;  /* 0x000000720200780c */ /* 0x000fc60003f44270 */
[----:B--2---:R0:W-:Y:S04]  /*e8e0*/  STL [R1+0x18], R20 ;  /* 0x0000181401007387 */ /* 0x0041e80000100800 */
[----:B0-----:R-:W2:Y:S01]  /*e8f0*/  LDL.LU R20, [R1+0x1380] ;  /* 0x0013800001147983 */ /* 0x001ea20000300800 */
[----:B------:R-:W2:Y:S01]  /*e900*/  LDL R5, [R1+0xb50] ;  /* 0x000b500001057983 */ /* 0x000ea20000100800 */
[----:B------:R-:W-:-:S04]  /*e910*/  PRMT R25, RZ, 0x7610, R25 ;  /* 0x00007610ff197816 */ /* 0x000fc80000000019 */
[----:B------:R-:W-:Y:S02]  /*e920*/  @P2 IMAD.MOV.U32 R4, RZ, RZ, R28 ;  /* 0x000000ffff042224 */ /* 0x000fe400078e001c */
[----:B------:R-:W3:Y:S04]  /*e930*/  LDL R28, [R1+0xc00] ;  /* 0x000c0000011c7983 */ /* 0x000ee80000100800 */
[----:B--2---:R0:W2:Y:S01]  /*e940*/  @P2 LDG.E.U16 R25, [R4.64] ;  /* 0x0000000804192981 */ /* 0x0040a2000c1e1500 */
[----:B------:R-:W-:Y:S01]  /*e950*/  PRMT R24, RZ, 0x7610, R24 ;  /* 0x00007610ff187816 */ /* 0x000fe20000000018 */
[----:B0-----:R-:W-:Y:S02]  /*e960*/  @P2 IMAD.MOV.U32 R4, RZ, RZ, R26 ;  /* 0x000000ffff042224 */ /* 0x001fe400078e001a */
[----:B------:R-:W-:-:S05]  /*e970*/  @P2 IMAD.MOV.U32 R5, RZ, RZ, R27 ;  /* 0x000000ffff052224 */ /* 0x000fca00078e001b */
[----:B------:R3:W4:Y:S01]  /*e980*/  @P2 LDG.E.U16 R24, [R4.64] ;  /* 0x0000000804182981 */ /* 0x000722000c1e1500 */
[----:B------:R-:W-:-:S03]  /*e990*/  ISETP.GT.AND P3, PT, R2, 0x7a, PT ;  /* 0x0000007a0200780c */ /* 0x000fc60003f64270 */
[----:B--2---:R0:W-:Y:S01]  /*e9a0*/  STL [R1+0x1350], R25 ;  /* 0x0013501901007387 */ /* 0x0041e20000100800 */
[----:B------:R-:W2:Y:S02]  /*e9b0*/  LDL R27, [R1+0xb7c] ;  /* 0x000b7c00011b7983 */ /* 0x000ea40000100800 */
[----:B------:R-:W2:Y:S01]  /*e9c0*/  LDL R26, [R1+0xb88] ;  /* 0x000b8800011a7983 */ /* 0x000ea20000100800 */
[----:B0-----:R-:W2:Y:S01]  /*e9d0*/  LDL R25, [R1+0xbf4] ;  /* 0x000bf40001197983 */ /* 0x001ea20000100800 */
[----:B------:R-:W-:-:S05]  /*e9e0*/  PRMT R19, RZ, 0x7610, R19 ;  /* 0x00007610ff137816 */ /* 0x000fca0000000013 */
[----:B---3--:R-:W-:Y:S02]  /*e9f0*/  @P3 IMAD.MOV.U32 R4, RZ, RZ, R8 ;  /* 0x000000ffff043224 */ /* 0x008fe400078e0008 */
[----:B----4-:R-:W-:Y:S01]  /*ea00*/  @P3 IMAD.MOV.U32 R5, RZ, RZ, R9 ;  /* 0x000000ffff053224 */ /* 0x010fe200078e0009 */
[----:B------:R-:W-:Y:S02]  /*ea10*/  PRMT R18, RZ, 0x7610, R18 ;  /* 0x00007610ff127816 */ /* 0x000fe40000000012 */
[----:B------:R-:W-:Y:S02]  /*ea20*/  ISETP.GT.AND P2, PT, R2, 0x73, PT ;  /* 0x000000730200780c */ /* 0x000fe40003f44270 */
[----:B------:R0:W3:Y:S04]  /*ea30*/  @P3 LDG.E.U16 R19, [R4.64] ;  /* 0x0000000804133981 */ /* 0x0000e8000c1e1500 */
[----:B------:R1:W-:Y:S01]  /*ea40*/  STL [R1+0x1354], R24 ;  /* 0x0013541801007387 */ /* 0x0003e20000100800 */
[----:B------:R-:W4:Y:S02]  /*ea50*/  LDL R9, [R1+0xb84] ;  /* 0x000b840001097983 */ /* 0x000f240000100800 */
[----:B------:R-:W3:Y:S02]  /*ea60*/  LDL R8, [R1+0xb8c] ;  /* 0x000b8c0001087983 */ /* 0x000ee40000100800 */
[----:B0-----:R-:W-:Y:S01]  /*ea70*/  @P3 IMAD.MOV.U32 R4, RZ, RZ, R28 ;  /* 0x000000ffff043224 */ /* 0x001fe200078e001c */
[----:B------:R-:W-:Y:S01]  /*ea80*/  PRMT R17, RZ, 0x7610, R17 ;  /* 0x00007610ff117816 */ /* 0x000fe20000000011 */
[----:B--2---:R-:W-:-:S05]  /*ea90*/  @P3 IMAD.MOV.U32 R5, RZ, RZ, R25 ;  /* 0x000000ffff053224 */ /* 0x004fca00078e0019 */
[----:B------:R0:W2:Y:S02]  /*eaa0*/  @P3 LDG.E.U16 R18, [R4.64] ;  /* 0x0000000804123981 */ /* 0x0000a4000c1e1500 */
[----:B0-----:R-:W-:Y:S02]  /*eab0*/  @P2 IMAD.MOV.U32 R4, RZ, RZ, R26 ;  /* 0x000000ffff042224 */ /* 0x001fe400078e001a */
[----:B------:R-:W-:-:S05]  /*eac0*/  @P2 IMAD.MOV.U32 R5, RZ, RZ, R27 ;  /* 0x000000ffff052224 */ /* 0x000fca00078e001b */
[----:B------:R0:W2:Y:S04]  /*ead0*/  @P2 LDG.E.U16 R17, [R4.64] ;  /* 0x0000000804112981 */ /* 0x0000a8000c1e1500 */
[----:B---3--:R-:W-:Y:S01]  /*eae0*/  STL [R1+0x1358], R19 ;  /* 0x0013581301007387 */ /* 0x008fe20000100800 */
[----:B------:R-:W3:Y:S02]  /*eaf0*/  LDL R25, [R1+0xbfc] ;  /* 0x000bfc0001197983 */ /* 0x000ee40000100800 */
[----:B-1----:R-:W3:Y:S01]  /*eb00*/  LDL R24, [R1+0xc08] ;  /* 0x000c080001187983 */ /* 0x002ee20000100800 */
[----:B------:R-:W-:Y:S01]  /*eb10*/  PRMT R16, RZ, 0x7610, R16 ;  /* 0x00007610ff107816 */ /* 0x000fe20000000010 */
[----:B0-----:R-:W-:Y:S02]  /*eb20*/  @P2 IMAD.MOV.U32 R4, RZ, RZ, R8 ;  /* 0x000000ffff042224 */ /* 0x001fe400078e0008 */
[----:B----4-:R-:W-:-:S05]  /*eb30*/  @P2 IMAD.MOV.U32 R5, RZ, RZ, R9 ;  /* 0x000000ffff052224 */ /* 0x010fca00078e0009 */
[----:B------:R3:W4:Y:S04]  /*eb40*/  @P2 LDG.E.U16 R16, [R4.64] ;  /* 0x0000000804102981 */ /* 0x000728000c1e1500 */
[----:B--2---:R-:W-:Y:S01]  /*eb50*/  STL [R1+0x135c], R18 ;  /* 0x00135c1201007387 */ /* 0x004fe20000100800 */
[----:B------:R-:W2:Y:S02]  /*eb60*/  LDL R27, [R1+0xc04] ;  /* 0x000c0400011b7983 */ /* 0x000ea40000100800 */
[----:B------:R-:W2:Y:S01]  /*eb70*/  LDL R26, [R1+0xc0c] ;  /* 0x000c0c00011a7983 */ /* 0x000ea20000100800 */
[----:B------:R-:W-:Y:S01]  /*eb80*/  STL [R1+0x133c], R17 ;  /* 0x00133c1101007387 */ /* 0x000fe20000100800 */
[----:B------:R-:W2:Y:S02]  /*eb90*/  LDL R9, [R1+0xb24] ;  /* 0x000b240001097983 */ /* 0x000ea40000100800 */
[----:B------:R-:W2:Y:S01]  /*eba0*/  LDL R8, [R1+0xb2c] ;  /* 0x000b2c0001087983 */ /* 0x000ea20000100800 */
[----:B------:R-:W-:-:S02]  /*ebb0*/  ISETP.GT.AND P3, PT, R2, 0x7b, PT ;  /* 0x0000007b0200780c */ /* 0x000fc40003f64270 */
[----:B------:R-:W-:Y:S02]  /*ebc0*/  PRMT R15, RZ, 0x7610, R15 ;  /* 0x00007610ff0f7816 */ /* 0x000fe4000000000f */
[----:B------:R-:W-:-:S09]  /*ebd0*/  PRMT R14, RZ, 0x7610, R14 ;  /* 0x00007610ff0e7816 */ /* 0x000fd2000000000e */
[----:B---3--:R-:W-:Y:S02]  /*ebe0*/  @P3 IMAD.MOV.U32 R4, RZ, RZ, R24 ;  /* 0x000000ffff043224 */ /* 0x008fe400078e0018 */
[----:B------:R-:W-:-:S05]  /*ebf0*/  @P3 IMAD.MOV.U32 R5, RZ, RZ, R25 ;  /* 0x000000ffff053224 */ /* 0x000fca00078e0019 */
[----:B------:R2:W3:Y:S04]  /*ec00*/  @P3 LDG.E.U16 R15, [R4.64] ;  /* 0x00000008040f3981 */ /* 0x0004e8000c1e1500 */
[----:B----4-:R0:W-:Y:S01]  /*ec10*/  STL [R1+0x1340], R16 ;  /* 0x0013401001007387 */ /* 0x0101e20000100800 */
[----:B------:R-:W4:Y:S02]  /*ec20*/  LDL R25, [R1+0xb70] ;  /* 0x000b700001197983 */ /* 0x000f240000100800 */
[----:B------:R-:W4:Y:S01]  /*ec30*/  LDL R24, [R1+0xb98] ;  /* 0x000b980001187983 */ /* 0x000f220000100800 */
[----:B------:R-:W-:Y:S01]  /*ec40*/  PRMT R13, RZ, 0x7610, R13 ;  /* 0x00007610ff0d7816 */ /* 0x000fe2000000000d */
[----:B--2---:R-:W-:Y:S02]  /*ec50*/  @P3 IMAD.MOV.U32 R5, RZ, RZ, R27 ;  /* 0x000000ffff053224 */ /* 0x004fe400078e001b */
[----:B------:R-:W-:-:S05]  /*ec60*/  @P3 IMAD.MOV.U32 R4, RZ, RZ, R26 ;  /* 0x000000ffff043224 */ /* 0x000fca00078e001a */
[----:B------:R1:W2:Y:S02]  /*ec70*/  @P3 LDG.E.U16 R14, [R4.64] ;  /* 0x00000008040e3981 */ /* 0x0002a4000c1e1500 */
[----:B-1----:R-:W-:Y:S02]  /*ec80*/  @P1 IMAD.MOV.U32 R5, RZ, RZ, R9 ;  /* 0x000000ffff051224 */ /* 0x002fe400078e0009 */
[----:B------:R-:W-:-:S05]  /*ec90*/  @P1 IMAD.MOV.U32 R4, RZ, RZ, R8 ;  /* 0x000000ffff041224 */ /* 0x000fca00078e0008 */
[----:B------:R4:W2:Y:S01]  /*eca0*/  @P1 LDG.E.U16 R13, [R4.64] ;  /* 0x00000008040d1981 */ /* 0x0008a2000c1e1500 */
[----:B------:R-:W-:Y:S02]  /*ecb0*/  ISETP.GT.AND P2, PT, R2, 0x74, PT ;  /* 0x000000740200780c */ /* 0x000fe40003f44270 */
[----:B------:R-:W-:Y:S01]  /*ecc0*/  PRMT R12, RZ, 0x7610, R12 ;  /* 0x00007610ff0c7816 */ /* 0x000fe2000000000c */
[----:B---3--:R-:W-:Y:S01]  /*ecd0*/  STL [R1+0x1344], R15 ;  /* 0x0013440f01007387 */ /* 0x008fe20000100800 */
[----:B------:R-:W3:Y:S02]  /*ece0*/  LDL R26, [R1+0xb94] ;  /* 0x000b9400011a7983 */ /* 0x000ee40000100800 */
[----:B0-----:R-:W3:Y:S07]  /*ecf0*/  LDL R16, [R1+0xba0] ;  /* 0x000ba00001107983 */ /* 0x001eee0000100800 */
[----:B----4-:R-:W-:-:S02]  /*ed00*/  @P2 IMAD.MOV.U32 R4, RZ, RZ, R24 ;  /* 0x000000ffff042224 */ /* 0x010fc400078e0018 */
[----:B------:R-:W-:-:S05]  /*ed10*/  @P2 IMAD.MOV.U32 R5, RZ, RZ, R25 ;  /* 0x000000ffff052224 */ /* 0x000fca00078e0019 */
[----:B------:R3:W4:Y:S04]  /*ed20*/  @P2 LDG.E.U16 R12, [R4.64] ;  /* 0x00000008040c2981 */ /* 0x000728000c1e1500 */
[----:B--2---:R-:W-:Y:S01]  /*ed30*/  STL [R1+0x1348], R14 ;  /* 0x0013480e01007387 */ /* 0x004fe20000100800 */
[----:B------:R-:W2:Y:S02]  /*ed40*/  LDL R9, [R1+0xbf0] ;  /* 0x000bf00001097983 */ /* 0x000ea40000100800 */
[----:B------:R-:W2:Y:S01]  /*ed50*/  LDL R8, [R1+0xc18] ;  /* 0x000c180001087983 */ /* 0x000ea20000100800 */
[----:B------:R0:W-:Y:S01]  /*ed60*/  STL [R1+0x12f0], R13 ;  /* 0x0012f00d01007387 */ /* 0x0001e20000100800 */
[----:B------:R-:W2:Y:S02]  /*ed70*/  LDL R25, [R1+0xc14] ;  /* 0x000c140001197983 */ /* 0x000ea40000100800 */
[----:B------:R-:W2:Y:S01]  /*ed80*/  LDL R24, [R1+0xc20] ;  /* 0x000c200001187983 */ /* 0x000ea20000100800 */
[----:B------:R-:W-:-:S02]  /*ed90*/  ISETP.GT.AND P3, PT, R2, 0x7c, PT ;  /* 0x0000007c0200780c */ /* 0x000fc40003f64270 */
[----:B------:R-:W-:Y:S02]  /*eda0*/  PRMT R11, RZ, 0x7610, R11 ;  /* 0x00007610ff0b7816 */ /* 0x000fe4000000000b */
[----:B------:R-:W-:Y:S01]  /*edb0*/  PRMT R10, RZ, 0x7610, R10 ;  /* 0x00007610ff0a7816 */ /* 0x000fe2000000000a */
[----:B---3--:R-:W-:Y:S02]  /*edc0*/  @P2 IMAD.MOV.U32 R5, RZ, RZ, R26 ;  /* 0x000000ffff052224 */ /* 0x008fe400078e001a */
[----:B------:R-:W-:-:S05]  /*edd0*/  @P2 IMAD.MOV.U32 R4, RZ, RZ, R16 ;  /* 0x000000ffff042224 */ /* 0x000fca00078e0010 */
[----:B------:R2:W3:Y:S04]  /*ede0*/  @P2 LDG.E.U16 R11, [R4.64] ;  /* 0x00000008040b2981 */ /* 0x0004e8000c1e1500 */
[----:B----4-:R-:W-:Y:S01]  /*edf0*/  STL [R1+0x131c], R12 ;  /* 0x00131c0c01007387 */ /* 0x010fe20000100800 */
[----:B------:R-:W4:Y:S02]  /*ee00*/  LDL R16, [R1+0xb9c] ;  /* 0x000b9c0001107983 */ /* 0x000f240000100800 */
[----:B0-----:R-:W4:Y:S01]  /*ee10*/  LDL R13, [R1+0xba8] ;  /* 0x000ba800010d7983 */ /* 0x001f220000100800 */
[----:B------:R-:W-:Y:S01]  /*ee20*/  PRMT R7, RZ, 0x7610, R7 ;  /* 0x00007610ff077816 */ /* 0x000fe20000000007 */
[----:B--2---:R-:W-:Y:S02]  /*ee30*/  @P3 IMAD.MOV.U32 R5, RZ, RZ, R9 ;  /* 0x000000ffff053224 */ /* 0x004fe400078e0009 */
[----:B------:R-:W-:-:S05]  /*ee40*/  @P3 IMAD.MOV.U32 R4, RZ, RZ, R8 ;  /* 0x000000ffff043224 */ /* 0x000fca00078e0008 */
[----:B------:R0:W2:Y:S02]  /*ee50*/  @P3 LDG.E.U16 R10, [R4.64] ;  /* 0x00000008040a3981 */ /* 0x0000a4000c1e1500 */
[----:B0-----:R-:W-:Y:S02]  /*ee60*/  @P3 IMAD.MOV.U32 R5, RZ, RZ, R25 ;  /* 0x000000ffff053224 */ /* 0x001fe400078e0019 */
[----:B------:R-:W-:-:S05]  /*ee70*/  @P3 IMAD.MOV.U32 R4, RZ, RZ, R24 ;  /* 0x000000ffff043224 */ /* 0x000fca00078e0018 */
[----:B------:R4:W2:Y:S01]  /*ee80*/  @P3 LDG.E.U16 R7, [R4.64] ;  /* 0x0000000804073981 */ /* 0x0008a2000c1e1500 */
[----:B------:R-:W-:Y:S02]  /*ee90*/  ISETP.GT.AND P1, PT, R2, 0x75, PT ;  /* 0x000000750200780c */ /* 0x000fe40003f24270 */
[----:B------:R-:W-:Y:S01]  /*eea0*/  PRMT R6, RZ, 0x7610, R6 ;  /* 0x00007610ff067816 */ /* 0x000fe20000000006 */
[----:B---3--:R-:W-:Y:S01]  /*eeb0*/  STL [R1+0x1320], R11 ;  /* 0x0013200b01007387 */ /* 0x008fe20000100800 */
[----:B------:R-:W3:Y:S02]  /*eec0*/  LDL R9, [R1+0xba4] ;  /* 0x000ba40001097983 */ /* 0x000ee40000100800 */
[----:B------:R-:W3:Y:S07]  /*eed0*/  LDL R8, [R1+0xbac] ;  /* 0x000bac0001087983 */ /* 0x000eee0000100800 */
[----:B----4-:R-:W-:-:S02]  /*eee0*/  @P1 IMAD.MOV.U32 R4, RZ, RZ, R13 ;  /* 0x000000ffff041224 */ /* 0x010fc400078e000d */
[----:B------:R-:W-:-:S05]  /*eef0*/  @P1 IMAD.MOV.U32 R5, RZ, RZ, R16 ;  /* 0x000000ffff051224 */ /* 0x000fca00078e0010 */
[----:B------:R0:W4:Y:S04]  /*ef00*/  @P1 LDG.E.U16 R6, [R4.64] ;  /* 0x0000000804061981 */ /* 0x000128000c1e1500 */
[----:B--2---:R1:W-:Y:S01]  /*ef10*/  STL [R1+0x1324], R10 ;  /* 0x0013240a01007387 */ /* 0x0043e20000100800 */
[----:B------:R-:W2:Y:S02]  /*ef20*/  LDL R26, [R1+0xc1c] ;  /* 0x000c1c00011a7983 */ /* 0x000ea40000100800 */
[----:B------:R-:W2:Y:S01]  /*ef30*/  LDL R24, [R1+0xc28] ;  /* 0x000c280001187983 */ /* 0x000ea20000100800 */
[----:B------:R0:W-:Y:S04]  /*ef40*/  STL [R1+0x1328], R7 ;  /* 0x0013280701007387 */ /* 0x0001e80000100800 */
[----:B-1----:R-:W2:Y:S04]  /*ef50*/  LDL R10, [R1+0xc24] ;  /* 0x000c2400010a7983 */ /* 0x002ea80000100800 */
[----:B0-----:R-:W2:Y:S01]  /*ef60*/  LDL R7, [R1+0xc2c] ;  /* 0x000c2c0001077983 */ /* 0x001ea20000100800 */
[----:B------:R-:W-:-:S02]  /*ef70*/  ISETP.GT.AND P2, PT, R2, 0x7d, PT ;  /* 0x0000007d0200780c */ /* 0x000fc40003f44270 */
[----:B------:R-:W-:Y:S02]  /*ef80*/  PRMT R5, RZ, 0x7610, R5 ;  /* 0x00007610ff057816 */ /* 0x000fe40000000005 */
[----:B------:R-:W-:-:S04]  /*ef90*/  PRMT R4, RZ, 0x7610, R4 ;  /* 0x00007610ff047816 */ /* 0x000fc80000000004 */
[----:B---3--:R2:W3:Y:S04]  /*efa0*/  @P1 LDG.E.U16 R5, [R8.64] ;  /* 0x0000000808051981 */ /* 0x0084e8000c1e1500 */
[----:B----4-:R0:W-:Y:S01]  /*efb0*/  STL [R1+0x12f4], R6 ;  /* 0x0012f40601007387 */ /* 0x0101e20000100800 */
[----:B------:R-:W4:Y:S02]  /*efc0*/  LDL R25, [R1+0x4c0] ;  /* 0x0004c00001197983 */ /* 0x000f240000100800 */
[----:B------:R-:W4:Y:S01]  /*efd0*/  LDL R16, [R1+0x4c4] ;  /* 0x0004c40001107983 */ /* 0x000f220000100800 */
[----:B------:R-:W-:Y:S01]  /*efe0*/  PRMT R3, RZ, 0x7610, R3 ;  /* 0x00007610ff037816 */ /* 0x000fe20000000003 */
[----:B------:R-:W4:Y:S04]  /*eff0*/  LDL R13, [R1+0x4b8] ;  /* 0x0004b800010d7983 */ /* 0x000f280000100800 */
[----:B0-----:R-:W4:Y:S01]  /*f000*/  LDL R6, [R1+0x4bc] ;  /* 0x0004bc0001067983 */ /* 0x001f220000100800 */
[----:B--2---:R-:W-:-:S02]  /*f010*/  @P2 IMAD.MOV.U32 R9, RZ, RZ, R26 ;  /* 0x000000ffff092224 */ /* 0x004fc400078e001a */
[----:B------:R-:W-:-:S05]  /*f020*/  @P2 IMAD.MOV.U32 R8, RZ, RZ, R24 ;  /* 0x000000ffff082224 */ /* 0x000fca00078e0018 */
[----:B------:R0:W2:Y:S02]  /*f030*/  @P2 LDG.E.U16 R4, [R8.64] ;  /* 0x0000000808042981 */ /* 0x0000a4000c1e1500 */
[----:B0-----:R-:W-:Y:S02]  /*f040*/  @P2 IMAD.MOV.U32 R9, RZ, RZ, R10 ;  /* 0x000000ffff092224 */ /* 0x001fe400078e000a */
[----:B------:R-:W-:-:S05]  /*f050*/  @P2 IMAD.MOV.U32 R8, RZ, RZ, R7 ;  /* 0x000000ffff082224 */ /* 0x000fca00078e0007 */
[----:B------:R4:W2:Y:S04]  /*f060*/  @P2 LDG.E.U16 R3, [R8.64] ;  /* 0x0000000808032981 */ /* 0x0008a8000c1e1500 */
[----:B---3--:R0:W-:Y:S01]  /*f070*/  STL [R1+0x12f8], R5 ;  /* 0x0012f80501007387 */ /* 0x0081e20000100800 */
[----:B------:R-:W-:Y:S01]  /*f080*/  ISETP.GT.AND P1, PT, R2, 0x67, PT ;  /* 0x000000670200780c */ /* 0x000fe20003f24270 */
[----:B----4-:R-:W-:Y:S02]  /*f090*/  @P0 IMAD.MOV.U32 R9, RZ, RZ, R25 ;  /* 0x000000ffff090224 */ /* 0x010fe400078e0019 */
[----:B------:R-:W-:Y:S01]  /*f0a0*/  @P0 IMAD.MOV.U32 R8, RZ, RZ, R16 ;  /* 0x000000ffff080224 */ /* 0x000fe200078e0010 */
[----:B--2---:R1:W-:Y:S01]  /*f0b0*/  STL [R1+0x12fc], R4 ;  /* 0x0012fc0401007387 */ /* 0x0043e20000100800 */
[----:B------:R-:W2:Y:S02]  /*f0c0*/  LDL R24, [R1+0x4b0] ;  /* 0x0004b00001187983 */ /* 0x000ea40000100800 */
[----:B0-----:R-:W3:Y:S02]  /*f0d0*/  LDL R5, [R1+0x4b4] ;  /* 0x0004b40001057983 */ /* 0x001ee40000100800 */
[----:B------:R-:W4:Y:S01]  /*f0e0*/  LDL R10, [R1+0x45c] ;  /* 0x00045c00010a7983 */ /* 0x000f220000100800 */
[----:B------:R-:W4:Y:S01]  /*f0f0*/  LDL R7, [R1+0xb38] ;  /* 0x000b380001077983 */ /* 0x000f220000100800 */
[----:B-1----:R-:W-:-:S06]  /*f100*/  PRMT R4, RZ, 0x7610, R4 ;  /* 0x00007610ff047816 */ /* 0x002fcc0000000004 */
[----:B------:R0:W4:Y:S04]  /*f110*/  @P0 LDG.E.U16 R4, [R8.64] ;  /* 0x0000000808040981 */ /* 0x000128000c1e1500 */
[----:B------:R1:W-:Y:S01]  /*f120*/  STL [R1+0x1300], R3 ;  /* 0x0013000301007387 */ /* 0x0003e20000100800 */
[----:B0-----:R-:W-:Y:S02]  /*f130*/  @P1 IMAD.MOV.U32 R8, RZ, RZ, R6 ;  /* 0x000000ffff081224 */ /* 0x001fe400078e0006 */
[----:B------:R-:W-:Y:S01]  /*f140*/  @P1 IMAD.MOV.U32 R9, RZ, RZ, R13 ;  /* 0x000000ffff091224 */ /* 0x000fe200078e000d */
[----:B------:R-:W4:Y:S01]  /*f150*/  LDL R6, [R1+0xb34] ;  /* 0x000b340001067983 */ /* 0x000f220000100800 */
[----:B-1----:R-:W-:-:S06]  /*f160*/  PRMT R3, RZ, 0x7610, R3 ;  /* 0x00007610ff037816 */ /* 0x002fcc0000000003 */
[----:B------:R3:W4:Y:S01]  /*f170*/  @P1 LDG.E.U16 R3, [R8.64] ;  /* 0x0000000808031981 */ /* 0x000722000c1e1500 */
[----:B------:R-:W-:Y:S02]  /*f180*/  ISETP.GT.AND P0, PT, R2, 0x6e, PT ;  /* 0x0000006e0200780c */ /* 0x000fe40003f04270 */
[----:B------:R-:W-:Y:S01]  /*f190*/  PRMT R19, RZ, 0x7610, R19 ;  /* 0x00007610ff137816 */ /* 0x000fe20000000013 */
[----:B---3--:R-:W-:Y:S02]  /*f1a0*/  @P1 IMAD.MOV.U32 R8, RZ, RZ, R5 ;  /* 0x000000ffff081224 */ /* 0x008fe400078e0005 */
[----:B--2---:R-:W-:-:S05]  /*f1b0*/  @P1 IMAD.MOV.U32 R9, RZ, RZ, R24 ;  /* 0x000000ffff091224 */ /* 0x004fca00078e0018 */
[----:B------:R0:W2:Y:S04]  /*f1c0*/  @P1 LDG.E.U16 R19, [R8.64] ;  /* 0x0000000808131981 */ /* 0x0000a8000c1e1500 */
[----:B----4-:R1:W-:Y:S01]  /*f1d0*/  STL [R1+0x6c], R4 ;  /* 0x00006c0401007387 */ /* 0x0103e20000100800 */
[----:B------:R-:W3:Y:S02]  /*f1e0*/  LDL R16, [R1+0xb3c] ;  /* 0x000b3c0001107983 */ /* 0x000ee40000100800 */
[----:B------:R-:W4:Y:S02]  /*f1f0*/  LDL R13, [R1+0xb48] ;  /* 0x000b4800010d7983 */ /* 0x000f240000100800 */
[----:B------:R-:W2:Y:S01]  /*f200*/  LDL R5, [R1+0xb44] ;  /* 0x000b440001057983 */ /* 0x000ea20000100800 */
[----:B-1----:R-:W2:Y:S01]  /*f210*/  LDL R4, [R1+0xb40] ;  /* 0x000b400001047983 */ /* 0x002ea20000100800 */
[----:B0-----:R-:W-:-:S02]  /*f220*/  @P0 IMAD.MOV.U32 R8, RZ, RZ, R7 ;  /* 0x000000ffff080224 */ /* 0x001fc400078e0007 */
[----:B------:R-:W-:Y:S01]  /*f230*/  @P0 IMAD.MOV.U32 R9, RZ, RZ, R10 ;  /* 0x000000ffff090224 */ /* 0x000fe200078e000a */
[----:B------:R0:W-:Y:S01]  /*f240*/  STL [R1+0x64], R3 ;  /* 0x0000640301007387 */ /* 0x0001e20000100800 */
[----:B------:R-:W3:Y:S02]  /*f250*/  LDL R10, [R1+0xb90] ;  /* 0x000b9000010a7983 */ /* 0x000ee40000100800 */
[----:B------:R-:W3:Y:S01]  /*f260*/  LDL R7, [R1+0xbb8] ;  /* 0x000bb80001077983 */ /* 0x000ee20000100800 */
[----:B0-----:R-:W3:Y:S01]  /*f270*/  LDL R3, [R1+0xb4c] ;  /* 0x000b4c0001037983 */ /* 0x001ee20000100800 */
[----:B------:R-:W-:Y:S02]  /*f280*/  PRMT R18, RZ, 0x7610, R18 ;  /* 0x00007610ff127816 */ /* 0x000fe40000000012 */
[----:B------:R-:W-:Y:S02]  /*f290*/  ISETP.GT.AND P1, PT, R2, 0x6f, PT ;  /* 0x0000006f0200780c */ /* 0x000fe40003f24270 */
[----:B------:R-:W-:-:S02]  /*f2a0*/  PRMT R17, RZ, 0x7610, R17 ;  /* 0x00007610ff117816 */ /* 0x000fc40000000011 */
[----:B------:R0:W3:Y:S01]  /*f2b0*/  @P0 LDG.E.U16 R18, [R8.64] ;  /* 0x0000000808120981 */ /* 0x0000e2000c1e1500 */
[----:B------:R-:W-:Y:S01]  /*f2c0*/  PRMT R12, RZ, 0x7610, R12 ;  /* 0x00007610ff0c7816 */ /* 0x000fe2000000000c */
[----:B0-----:R-:W-:Y:S01]  /*f2d0*/  @P0 IMAD.MOV.U32 R9, RZ, RZ, R6 ;  /* 0x000000ffff090224 */ /* 0x001fe200078e0006 */
[----:B------:R-:W-:Y:S02]  /*f2e0*/  PRMT R11, RZ, 0x7610, R11 ;  /* 0x00007610ff0b7816 */ /* 0x000fe4000000000b */
[----:B------:R-:W-:Y:S01]  /*f2f0*/  PRMT R0, RZ, 0x7610, R0 ;  /* 0x00007610ff007816 */ /* 0x000fe20000000000 */
[----:B------:R-:W3:Y:S01]  /*f300*/  LDL R6, [R1+0xbb4] ;  /* 0x000bb40001067983 */ /* 0x000ee20000100800 */
[----:B--2---:R-:W-:-:S03]  /*f310*/  @P0 IMAD.MOV.U32 R8, RZ, RZ, R4 ;  /* 0x000000ffff080224 */ /* 0x004fc600078e0004 */
[----:B------:R-:W2:Y:S04]  /*f320*/  LDL R4, [R1+0xbc0] ;  /* 0x000bc00001047983 */ /* 0x000ea80000100800 */
[----:B------:R4:W2:Y:S01]  /*f330*/  @P0 LDG.E.U16 R17, [R8.64] ;  /* 0x0000000808110981 */ /* 0x0008a2000c1e1500 */
[----:B------:R-:W-:Y:S01]  /*f340*/  ISETP.GT.AND P0, PT, R2, 0x76, PT ;  /* 0x000000760200780c */ /* 0x000fe20003f04270 */
[----:B----4-:R-:W-:Y:S02]  /*f350*/  @P1 IMAD.MOV.U32 R8, RZ, RZ, R13 ;  /* 0x000000ffff081224 */ /* 0x010fe400078e000d */
[----:B---3--:R-:W-:Y:S01]  /*f360*/  @P1 IMAD.MOV.U32 R9, RZ, RZ, R16 ;  /* 0x000000ffff091224 */ /* 0x008fe200078e0010 */
[----:B------:R-:W3:Y:S04]  /*f370*/  LDL R13, [R1+0xbc4] ;  /* 0x000bc400010d7983 */ /* 0x000ee80000100800 */
[----:B------:R0:W4:Y:S02]  /*f380*/  @P1 LDG.E.U16 R12, [R8.64] ;  /* 0x00000008080c1981 */ /* 0x000124000c1e1500 */
[----:B0-----:R-:W-:-:S02]  /*f390*/  @P1 IMAD.MOV.U32 R8, RZ, RZ, R3 ;  /* 0x000000ffff081224 */ /* 0x001fc400078e0003 */
[----:B------:R-:W-:Y:S01]  /*f3a0*/  @P1 IMAD.MOV.U32 R9, RZ, RZ, R5 ;  /* 0x000000ffff091224 */ /* 0x000fe200078e0005 */
[----:B------:R-:W3:Y:S04]  /*f3b0*/  LDL R3, [R1+0xbc8] ;  /* 0x000bc80001037983 */ /* 0x000ee80000100800 */
[----:B------:R-:W3:Y:S04]  /*f3c0*/  LDL R5, [R1+0xbbc] ;  /* 0x000bbc0001057983 */ /* 0x000ee80000100800 */
[----:B------:R0:W3:Y:S02]  /*f3d0*/  @P1 LDG.E.U16 R11, [R8.64] ;  /* 0x00000008080b1981 */ /* 0x0000e4000c1e1500 */
[----:B0-----:R-:W-:-:S02]  /*f3e0*/  @P0 IMAD.MOV.U32 R8, RZ, RZ, R7 ;  /* 0x000000ffff080224 */ /* 0x001fc400078e0007 */
[----:B------:R-:W-:-:S05]  /*f3f0*/  @P0 IMAD.MOV.U32 R9, RZ, RZ, R10 ;  /* 0x000000ffff090224 */ /* 0x000fca00078e000a */
[----:B------:R0:W3:Y:S01]  /*f400*/  @P0 LDG.E.U16 R0, [R8.64] ;  /* 0x0000000808000981 */ /* 0x0000e2000c1e1500 */
[----:B------:R-:W-:Y:S02]  /*f410*/  ISETP.GT.AND P1, PT, R2, 0x77, PT ;  /* 0x000000770200780c */ /* 0x000fe40003f24270 */
[----:B------:R-:W-:Y:S01]  /*f420*/  PRMT R15, RZ, 0x7610, R15 ;  /* 0x00007610ff0f7816 */ /* 0x000fe2000000000f */
[----:B0-----:R-:W-:Y:S02]  /*f430*/  @P0 IMAD.MOV.U32 R9, RZ, RZ, R6 ;  /* 0x000000ffff090224 */ /* 0x001fe400078e0006 */
[----:B--2---:R-:W-:-:S05]  /*f440*/  @P0 IMAD.MOV.U32 R8, RZ, RZ, R4 ;  /* 0x000000ffff080224 */ /* 0x004fca00078e0004 */
[----:B------:R3:W2:Y:S04]  /*f450*/  @P0 LDG.E.U16 R15, [R8.64] ;  /* 0x00000008080f0981 */ /* 0x0006a8000c1e1500 */
[----:B----4-:R0:W-:Y:S04]  /*f460*/  STL [R1+0x24], R12 ;  /* 0x0000240c01007387 */ /* 0x0101e80000100800 */
[----:B0-----:R-:W4:Y:S01]  /*f470*/  LDL R12, [R1+0xbcc] ;  /* 0x000bcc00010c7983 */ /* 0x001f220000100800 */
[----:B---3--:R-:W-:-:S03]  /*f480*/  @P1 IMAD.MOV.U32 R9, RZ, RZ, R5 ;  /* 0x000000ffff091224 */ /* 0x008fc600078e0005 */
[----:B------:R-:W-:Y:S01]  /*f490*/  STL [R1+0x1304], R0 ;  /* 0x0013040001007387 */ /* 0x000fe20000100800 */
[----:B------:R0:W-:Y:S02]  /*f4a0*/  STL [R1+0x1c], R11 ;  /* 0x00001c0b01007387 */ /* 0x0001e40000100800 */
[----:B------:R-:W-:Y:S02]  /*f4b0*/  STL [R1+0x3c], R19 ;  /* 0x00003c1301007387 */ /* 0x000fe40000100800 */
[----:B------:R-:W3:Y:S01]  /*f4c0*/  LDL R10, [R1+0xc38] ;  /* 0x000c3800010a7983 */ /* 0x000ee20000100800 */
[----:B------:R-:W2:Y:S04]  /*f4d0*/  LDL R7, [R1+0xc34] ;  /* 0x000c340001077983 */ /* 0x000ea80000100800 */
[----:B------:R-:W2:Y:S04]  /*f4e0*/  LDL R6, [R1+0xc40] ;  /* 0x000c400001067983 */ /* 0x000ea80000100800 */
[----:B------:R-:W2:Y:S04]  /*f4f0*/  LDL R4, [R1+0xc48] ;  /* 0x000c480001047983 */ /* 0x000ea80000100800 */
[----:B0-----:R-:W2:Y:S01]  /*f500*/  LDL R11, [R1+0xc10] ;  /* 0x000c1000010b7983 */ /* 0x001ea20000100800 */
[----:B------:R-:W-:Y:S02]  /*f510*/  STL [R1+0x34], R18 ;  /* 0x0000341201007387 */ /* 0x000fe40000100800 */
[----:B------:R-:W2:Y:S01]  /*f520*/  LDL R5, [R1+0xc3c] ;  /* 0x000c3c0001057983 */ /* 0x000ea20000100800 */
[----:B------:R-:W-:Y:S01]  /*f530*/  PRMT R14, RZ, 0x7610, R14 ;  /* 0x00007610ff0e7816 */ /* 0x000fe2000000000e */
[----:B------:R-:W-:Y:S01]  /*f540*/  @P1 IMAD.MOV.U32 R8, RZ, RZ, R3 ;  /* 0x000000ffff081224 */ /* 0x000fe200078e0003 */
[----:B------:R-:W-:-:S02]  /*f550*/  ISETP.GT.AND P0, PT, R2, 0x7e, PT ;  /* 0x0000007e0200780c */ /* 0x000fc40003f04270 */
[----:B------:R-:W-:Y:S02]  /*f560*/  PRMT R29, RZ, 0x7610, R29 ;  /* 0x00007610ff1d7816 */ /* 0x000fe4000000001d */
[----:B------:R-:W-:Y:S02]  /*f570*/  PRMT R23, RZ, 0x7610, R23 ;  /* 0x00007610ff177816 */ /* 0x000fe40000000017 */
[----:B------:R-:W-:Y:S01]  /*f580*/  PRMT R22, RZ, 0x7610, R22 ;  /* 0x00007610ff167816 */ /* 0x000fe20000000016 */
[----:B------:R0:W2:Y:S01]  /*f590*/  @P1 LDG.E.U16 R14, [R8.64] ;  /* 0x00000008080e1981 */ /* 0x0000a2000c1e1500 */
[----:B------:R-:W-:-:S03]  /*f5a0*/  PRMT R21, RZ, 0x7610, R21 ;  /* 0x00007610ff157816 */ /* 0x000fc60000000015 */
[----:B------:R-:W2:Y:S04]  /*f5b0*/  LDL R0, [R1+0xc78] ;  /* 0x000c780001007983 */ /* 0x000ea80000100800 */
[----:B------:R-:W2:Y:S01]  /*f5c0*/  LDL R3, [R1+0xc44] ;  /* 0x000c440001037983 */ /* 0x000ea20000100800 */
[----:B0-----:R-:W-:Y:S02]  /*f5d0*/  @P1 IMAD.MOV.U32 R9, RZ, RZ, R13 ;  /* 0x000000ffff091224 */ /* 0x001fe400078e000d */
[----:B----4-:R-:W-:-:S05]  /*f5e0*/  @P1 IMAD.MOV.U32 R8, RZ, RZ, R12 ;  /* 0x000000ffff081224 */ /* 0x010fca00078e000c */
[----:B------:R3:W4:Y:S01]  /*f5f0*/  @P1 LDG.E.U16 R29, [R8.64] ;  /* 0x00000008081d1981 */ /* 0x000722000c1e1500 */
[----:B------:R-:W-:Y:S01]  /*f600*/  ISETP.GT.AND P1, PT, R2, 0x7f, PT ;  /* 0x0000007f0200780c */ /* 0x000fe20003f24270 */
[----:B---3--:R-:W-:Y:S02]  /*f610*/  @P0 IMAD.MOV.U32 R8, RZ, RZ, R10 ;  /* 0x000000ffff080224 */ /* 0x008fe400078e000a */
[----:B--2---:R-:W-:-:S05]  /*f620*/  @P0 IMAD.MOV.U32 R9, RZ, RZ, R11 ;  /* 0x000000ffff090224 */ /* 0x004fca00078e000b */
[----:B------:R0:W2:Y:S02]  /*f630*/  @P0 LDG.E.U16 R23, [R8.64] ;  /* 0x0000000808170981 */ /* 0x0000a4000c1e1500 */
[----:B0-----:R-:W-:Y:S02]  /*f640*/  @P0 IMAD.MOV.U32 R8, RZ, RZ, R6 ;  /* 0x000000ffff080224 */ /* 0x001fe400078e0006 */
[----:B------:R-:W-:-:S05]  /*f650*/  @P0 IMAD.MOV.U32 R9, RZ, RZ, R7 ;  /* 0x000000ffff090224 */ /* 0x000fca00078e0007 */
[----:B------:R0:W3:Y:S02]  /*f660*/  @P0 LDG.E.U16 R22, [R8.64] ;  /* 0x0000000808160981 */ /* 0x0000e4000c1e1500 */
[----:B0-----:R-:W-:Y:S02]  /*f670*/  @P1 IMAD.MOV.U32 R8, RZ, RZ, R4 ;  /* 0x000000ffff081224 */ /* 0x001fe400078e0004 */
[----:B------:R-:W-:-:S05]  /*f680*/  @P1 IMAD.MOV.U32 R9, RZ, RZ, R5 ;  /* 0x000000ffff091224 */ /* 0x000fca00078e0005 */
[----:B------:R0:W3:Y:S04]  /*f690*/  @P1 LDG.E.U16 R21, [R8.64] ;  /* 0x0000000808151981 */ /* 0x0000e8000c1e1500 */
[----:B------:R-:W-:Y:S01]  /*f6a0*/  STL [R1+0x2c], R17 ;  /* 0x00002c1101007387 */ /* 0x000fe20000100800 */
[----:B0-----:R-:W-:Y:S02]  /*f6b0*/  @P1 IMAD.MOV.U32 R8, RZ, RZ, R0 ;  /* 0x000000ffff081224 */ /* 0x001fe400078e0000 */
[----:B------:R-:W-:Y:S01]  /*f6c0*/  @P1 IMAD.MOV.U32 R9, RZ, RZ, R3 ;  /* 0x000000ffff091224 */ /* 0x000fe200078e0003 */
[----:B------:R-:W-:-:S06]  /*f6d0*/  PRMT R20, RZ, 0x7610, R20 ;  /* 0x00007610ff147816 */ /* 0x000fcc0000000014 */
[----:B------:R0:W3:Y:S04]  /*f6e0*/  @P1 LDG.E.U16 R20, [R8.64] ;  /* 0x0000000808141981 */ /* 0x0000e8000c1e1500 */
[----:B------:R-:W1:Y:S01]  /*f6f0*/  S2R R28, SR_TID.X ;  /* 0x00000000001c7919 */ /* 0x000e620000002100 */
[----:B------:R-:W-:Y:S06]  /*f700*/  BAR.SYNC.DEFER_BLOCKING 0x0 ;  /* 0x0000000000007b1d */ /* 0x000fec0000010000 */
[----:B----4-:R-:W-:Y:S04]  /*f710*/  STL [R1+0x128c], R29 ;  /* 0x00128c1d01007387 */ /* 0x010fe80000100800 */
[----:B--2---:R-:W-:Y:S04]  /*f720*/  STL [R1+0x1308], R23 ;  /* 0x0013081701007387 */ /* 0x004fe80000100800 */
[----:B---3--:R-:W-:Y:S04]  /*f730*/  STL [R1+0x130c], R22 ;  /* 0x00130c1601007387 */ /* 0x008fe80000100800 */
[----:B------:R2:W-:Y:S01]  /*f740*/  STL [R1+0x1290], R21 ;  /* 0x0012901501007387 */ /* 0x0005e20000100800 */
[----:B------:R-:W3:Y:S03]  /*f750*/  LDL.LU R27, [R1+0x430] ;  /* 0x00043000011b7983 */ /* 0x000ee60000300800 */
[----:B--2---:R-:W2:Y:S01]  /*f760*/  LDL.LU R21, [R1+0x3a8] ;  /* 0x0003a80001157983 */ /* 0x004ea20000300800 */
[----:B------:R-:W4:Y:S02]  /*f770*/  LDL.LU R22, [R1+0x36c] ;  /* 0x00036c0001167983 */ /* 0x000f240000300800 */
[----:B------:R-:W2:Y:S02]  /*f780*/  LDL.LU R23, [R1+0x368] ;  /* 0x0003680001177983 */ /* 0x000ea40000300800 */
[----:B------:R-:W2:Y:S01]  /*f790*/  LDL.LU R29, [R1+0x324] ;  /* 0x00032400011d7983 */ /* 0x000ea20000300800 */
[----:B------:R-:W-:Y:S01]  /*f7a0*/  STL [R1+0x8], R15 ;  /* 0x0000080f01007387 */ /* 0x000fe20000100800 */
[----:B------:R-:W2:Y:S02]  /*f7b0*/  LDL.LU R0, [R1+0x320] ;  /* 0x0003200001007983 */ /* 0x000ea40000300800 */
[----:B------:R-:W2:Y:S02]  /*f7c0*/  LDL.LU R3, [R1+0x2e4] ;  /* 0x0002e40001037983 */ /* 0x000ea40000300800 */
[----:B------:R-:W2:Y:S01]  /*f7d0*/  LDL.LU R4, [R1+0x2e0] ;  /* 0x0002e00001047983 */ /* 0x000ea20000300800 */
[----:B------:R-:W2:Y:S01]  /*f7e0*/  LDL.LU R5, [R1+0x2a4] ;  /* 0x0002a40001057983 */ /* 0x000ea20000300800 */
[----:B------:R-:W2:Y:S02]  /*f7f0*/  LDL.LU R6, [R1+0x2a0] ;  /* 0x0002a00001067983 */ /* 0x000ea40000300800 */
[----:B------:R-:W2:Y:S02]  /*f800*/  LDL.LU R7, [R1+0x264] ;  /* 0x0002640001077983 */ /* 0x000ea40000300800 */
[----:B------:R0:W-:Y:S01]  /*f810*/  STL [R1+0x4], R14 ;  /* 0x0000040e01007387 */ /* 0x0001e20000100800 */
[----:B------:R-:W2:Y:S01]  /*f820*/  LDL.LU R10, [R1+0x260] ;  /* 0x00026000010a7983 */ /* 0x000ea20000300800 */
[----:B------:R-:W2:Y:S02]  /*f830*/  LDL.LU R11, [R1+0x224] ;  /* 0x00022400010b7983 */ /* 0x000ea40000300800 */
[----:B------:R-:W2:Y:S02]  /*f840*/  LDL.LU R12, [R1+0x220] ;  /* 0x00022000010c7983 */ /* 0x000ea40000300800 */
[----:B------:R-:W2:Y:S01]  /*f850*/  LDL.LU R13, [R1+0x1e4] ;  /* 0x0001e400010d7983 */ /* 0x000ea20000300800 */
[----:B0-----:R-:W2:Y:S01]  /*f860*/  LDL.LU R14, [R1+0x1e0] ;  /* 0x0001e000010e7983 */ /* 0x001ea20000300800 */
[----:B------:R-:W2:Y:S02]  /*f870*/  LDL.LU R15, [R1+0x1a4] ;  /* 0x0001a400010f7983 */ /* 0x000ea40000300800 */
[----:B------:R-:W2:Y:S02]  /*f880*/  LDL.LU R16, [R1+0x1a0] ;  /* 0x0001a00001107983 */ /* 0x000ea40000300800 */
[----:B------:R-:W2:Y:S01]  /*f890*/  LDL.LU R17, [R1+0x100] ;  /* 0x0001000001117983 */ /* 0x000ea20000300800 */
[----:B------:R-:W2:Y:S01]  /*f8a0*/  LDL.LU R18, [R1+0xfc] ;  /* 0x0000fc0001127983 */ /* 0x000ea20000300800 */
[----:B------:R-:W2:Y:S02]  /*f8b0*/  LDL.LU R19, [R1+0xcc] ;  /* 0x0000cc0001137983 */ /* 0x000ea40000300800 */
[----:B------:R-:W2:Y:S02]  /*f8c0*/  LDL.LU R24, [R1+0xc8] ;  /* 0x0000c80001187983 */ /* 0x000ea40000300800 */
[----:B------:R-:W2:Y:S01]  /*f8d0*/  LDL.LU R25, [R1+0x9c] ;  /* 0x00009c0001197983 */ /* 0x000ea20000300800 */
[----:B------:R-:W2:Y:S01]  /*f8e0*/  LDL.LU R26, [R1+0x98] ;  /* 0x00009800011a7983 */ /* 0x000ea20000300800 */
[----:B-1----:R-:W-:Y:S01]  /*f8f0*/  LOP3.LUT R28, R28, 0x7f, RZ, 0xc0, !PT ;  /* 0x0000007f1c1c7812 */ /* 0x002fe200078ec0ff */
[----:B------:R-:W4:Y:S02]  /*f900*/  LDL.LU R8, [R1+0x3ec] ;  /* 0x0003ec0001087983 */ /* 0x000f240000300800 */
[----:B------:R-:W4:Y:S01]  /*f910*/  LDL.LU R9, [R1+0x3ac] ;  /* 0x0003ac0001097983 */ /* 0x000f220000300800 */
[----:B------:R-:W-:-:S02]  /*f920*/  ISETP.GE.AND P0, PT, R28, R2, PT ;  /* 0x000000021c00720c */ /* 0x000fc40003f06270 */
[----:B------:R-:W0:Y:S04]  /*f930*/  S2R R28, SR_TID.X ;  /* 0x00000000001c7919 */ /* 0x000e280000002100 */
[----:B------:R1:W-:Y:S04]  /*f940*/  STL [R1+0x1294], R20 ;  /* 0x0012941401007387 */ /* 0x0003e80000100800 */
[----:B-1----:R-:W4:Y:S01]  /*f950*/  LDL.LU R20, [R1+0x3f0] ;  /* 0x0003f00001147983 */ /* 0x002f220000300800 */
[----:B------:R-:W4:Y:S01]  /*f960*/  LDL.LU R2, [R1+0x42c] ;  /* 0x00042c0001027983 */ /* 0x000f220000300800 */
[----:B0-----:R-:W-:-:S05]  /*f970*/  LOP3.LUT R28, R28, 0x7f, RZ, 0xc0, !PT ;  /* 0x0000007f1c1c7812 */ /* 0x001fca00078ec0ff */
[----:B------:R-:W-:-:S05]  /*f980*/  IMAD.SHL.U32 R28, R28, 0x2, RZ ;  /* 0x000000021c1c7824 */ /* 0x000fca00078e00ff */
[----:B---3--:R0:W-:Y:S04]  /*f990*/  STS.U16 [R28], R27 ;  /* 0x0000001b1c007388 */ /* 0x0081e80000000400 */
[----:B0-----:R-:W3:Y:S04]  /*f9a0*/  LDL.LU R27, [R1+0x137c] ;  /* 0x00137c00011b7983 */ /* 0x001ee80000300800 */
[----:B--2---:R0:W-:Y:S04]  /*f9b0*/  STS.U16 [R28+0xd100], R26 ;  /* 0x00d1001a1c007388 */ /* 0x0041e80000000400 */
[----:B0-----:R-:W2:Y:S04]  /*f9c0*/  LDL.LU R26, [R1+0x428] ;  /* 0x00042800011a7983 */ /* 0x001ea80000300800 */
[----:B--2---:R0:W-:Y:S04]  /*f9d0*/  STL [R1+0x1370], R26 ;  /* 0x0013701a01007387 */ /* 0x0041e80000100800 */
[----:B0-----:R-:W2:Y:S04]  /*f9e0*/  LDL.LU R26, [R1+0x60] ;  /* 0x00006000011a7983 */ /* 0x001ea80000300800 */
[----:B--2---:R0:W-:Y:S04]  /*f9f0*/  STL [R1+0x1374], R26 ;  /* 0x0013741a01007387 */ /* 0x0041e80000100800 */
[----:B0-----:R-:W2:Y:S04]  /*fa00*/  LDL.LU R26, [R1+0x68] ;  /* 0x00006800011a7983 */ /* 0x001ea80000300800 */
[----:B----4-:R-:W-:Y:S04]  /*fa10*/  STS.U16 [R28+0x100], R2 ;  /* 0x000100021c007388 */ /* 0x010fe80000000400 */
[----:B------:R-:W-:Y:S04]  /*fa20*/  STS.U16 [R28+0x1000], R20 ;  /* 0x001000141c007388 */ /* 0x000fe80000000400 */
        /* <DEDUP_REMOVED lines=11> */
[----:B--2---:R0:W-:Y:S04]  /*fae0*/  STL [R1+0x1378], R26 ;  /* 0x0013781a01007387 */ /* 0x0041e80000100800 */
[----:B0-----:R-:W2:Y:S01]  /*faf0*/  LDL.LU R26, [R1+0x70] ;  /* 0x00007000011a7983 */ /* 0x001ea20000300800 */
[----:B------:R-:W4:Y:S02]  /*fb00*/  LDL.LU R2, [R1+0x3e8] ;  /* 0x0003e80001027983 */ /* 0x000f240000300800 */
[----:B------:R-:W4:Y:S02]  /*fb10*/  LDL.LU R20, [R1+0x3e4] ;  /* 0x0003e40001147983 */ /* 0x000f240000300800 */
[----:B------:R-:W4:Y:S01]  /*fb20*/  LDL.LU R8, [R1+0x3a4] ;  /* 0x0003a40001087983 */ /* 0x000f220000300800 */
[----:B------:R-:W4:Y:S01]  /*fb30*/  LDL.LU R9, [R1+0x3a0] ;  /* 0x0003a00001097983 */ /* 0x000f220000300800 */
[----:B------:R-:W4:Y:S02]  /*fb40*/  LDL.LU R21, [R1+0x364] ;  /* 0x0003640001157983 */ /* 0x000f240000300800 */
[----:B------:R-:W4:Y:S02]  /*fb50*/  LDL.LU R22, [R1+0x360] ;  /* 0x0003600001167983 */ /* 0x000f240000300800 */
[----:B------:R-:W4:Y:S01]  /*fb60*/  LDL.LU R23, [R1+0x31c] ;  /* 0x00031c0001177983 */ /* 0x000f220000300800 */
[----:B------:R-:W4:Y:S01]  /*fb70*/  LDL.LU R29, [R1+0x318] ;  /* 0x00031800011d7983 */ /* 0x000f220000300800 */
[----:B------:R-:W4:Y:S02]  /*fb80*/  LDL.LU R3, [R1+0x2dc] ;  /* 0x0002dc0001037983 */ /* 0x000f240000300800 */
[----:B------:R-:W4:Y:S02]  /*fb90*/  LDL.LU R4, [R1+0x2d8] ;  /* 0x0002d80001047983 */ /* 0x000f240000300800 */
[----:B------:R-:W4:Y:S01]  /*fba0*/  LDL.LU R5, [R1+0x29c] ;  /* 0x00029c0001057983 */ /* 0x000f220000300800 */
[----:B------:R-:W4:Y:S04]  /*fbb0*/  LDL.LU R6, [R1+0x298] ;  /* 0x0002980001067983 */ /* 0x000f280000300800 */
[----:B------:R0:W-:Y:S01]  /*fbc0*/  STS.U16 [R28+0x7100], R10 ;  /* 0x0071000a1c007388 */ /* 0x0001e20000000400 */
[----:B------:R-:W4:Y:S03]  /*fbd0*/  LDL.LU R7, [R1+0x25c] ;  /* 0x00025c0001077983 */ /* 0x000f260000300800 */
[----:B------:R1:W-:Y:S04]  /*fbe0*/  STS.U16 [R28+0x8000], R11 ;  /* 0x0080000b1c007388 */ /* 0x0003e80000000400 */
[----:B------:R1:W-:Y:S04]  /*fbf0*/  STS.U16 [R28+0x8100], R12 ;  /* 0x0081000c1c007388 */ /* 0x0003e80000000400 */
[----:B------:R3:W-:Y:S04]  /*fc00*/  STS.U16 [R28+0x9000], R13 ;  /* 0x0090000d1c007388 */ /* 0x0007e80000000400 */
[----:B------:R3:W-:Y:S04]  /*fc10*/  STS.U16 [R28+0x9100], R14 ;  /* 0x0091000e1c007388 */ /* 0x0007e80000000400 */
[----:B------:R3:W-:Y:S04]  /*fc20*/  STS.U16 [R28+0xa000], R15 ;  /* 0x00a0000f1c007388 */ /* 0x0007e80000000400 */
[----:B0-----:R-:W4:Y:S01]  /*fc30*/  LDL.LU R10, [R1+0x258] ;  /* 0x00025800010a7983 */ /* 0x001f220000300800 */
[----:B-1----:R-:W4:Y:S02]  /*fc40*/  LDL.LU R11, [R1+0x21c] ;  /* 0x00021c00010b7983 */ /* 0x002f240000300800 */
[----:B------:R-:W4:Y:S01]  /*fc50*/  LDL.LU R12, [R1+0x218] ;  /* 0x00021800010c7983 */ /* 0x000f220000300800 */
[----:B---3--:R-:W3:Y:S01]  /*fc60*/  LDL.LU R13, [R1+0x1dc] ;  /* 0x0001dc00010d7983 */ /* 0x008ee20000300800 */
[----:B------:R-:W3:Y:S03]  /*fc70*/  LDL.LU R14, [R1+0x1d8] ;  /* 0x0001d800010e7983 */ /* 0x000ee60000300800 */
[----:B------:R0:W-:Y:S01]  /*fc80*/  STS.U16 [R28+0xa100], R16 ;  /* 0x00a100101c007388 */ /* 0x0001e20000000400 */
[----:B------:R-:W3:Y:S03]  /*fc90*/  LDL.LU R15, [R1+0x19c] ;  /* 0x00019c00010f7983 */ /* 0x000ee60000300800 */
[----:B------:R1:W-:Y:S04]  /*fca0*/  STS.U16 [R28+0xb000], R17 ;  /* 0x00b000111c007388 */ /* 0x0003e80000000400 */
[----:B------:R1:W-:Y:S04]  /*fcb0*/  STS.U16 [R28+0xb100], R18 ;  /* 0x00b100121c007388 */ /* 0x0003e80000000400 */
[----:B------:R1:W-:Y:S04]  /*fcc0*/  STS.U16 [R28+0xc000], R19 ;  /* 0x00c000131c007388 */ /* 0x0003e80000000400 */
[----:B------:R1:W-:Y:S04]  /*fcd0*/  STS.U16 [R28+0xc100], R24 ;  /* 0x00c100181c007388 */ /* 0x0003e80000000400 */
[----:B------:R1:W-:Y:S04]  /*fce0*/  STS.U16 [R28+0xd000], R25 ;  /* 0x00d000191c007388 */ /* 0x0003e80000000400 */
[----:B0-----:R-:W3:Y:S01]  /*fcf0*/  LDL.LU R16, [R1+0x198] ;  /* 0x0001980001107983 */ /* 0x001ee20000300800 */
[----:B-1----:R-:W3:Y:S02]  /*fd00*/  LDL.LU R17, [R1+0xf8] ;  /* 0x0000f80001117983 */ /* 0x002ee40000300800 */
[----:B------:R-:W3:Y:S01]  /*fd10*/  LDL.LU R18, [R1+0xf4] ;  /* 0x0000f40001127983 */ /* 0x000ee20000300800 */
[----:B------:R-:W3:Y:S01]  /*fd20*/  LDL.LU R19, [R1+0xc4] ;  /* 0x0000c40001137983 */ /* 0x000ee20000300800 */
[----:B------:R-:W3:Y:S03]  /*fd30*/  LDL.LU R24, [R1+0xc0] ;  /* 0x0000c00001187983 */ /* 0x000ee60000300800 */
[----:B------:R0:W-:Y:S01]  /*fd40*/  STS.U16 [R28+0xe000], R27 ;  /* 0x00e0001b1c007388 */ /* 0x0001e20000000400 */
[----:B------:R-:W3:Y:S03]  /*fd50*/  LDL.LU R25, [R1+0x94] ;  /* 0x0000940001197983 */ /* 0x000ee60000300800 */
[----:B0-----:R-:W3:Y:S04]  /*fd60*/  LDL.LU R27, [R1+0x90] ;  /* 0x00009000011b7983 */ /* 0x001ee80000300800 */
[----:B--2---:R0:W-:Y:S04]  /*fd70*/  STS.U16 [R28+0xe100], R26 ;  /* 0x00e1001a1c007388 */ /* 0x0041e80000000400 */
[----:B0-----:R-:W2:Y:S04]  /*fd80*/  LDL.LU R26, [R1+0x1378] ;  /* 0x00137800011a7983 */ /* 0x001ea80000300800 */
[----:B--2---:R0:W-:Y:S04]  /*fd90*/  STS.U16 [R28+0xf000], R26 ;  /* 0x00f0001a1c007388 */ /* 0x0041e80000000400 */
[----:B0-----:R-:W2:Y:S04]  /*fda0*/  LDL.LU R26, [R1+0x1374] ;  /* 0x00137400011a7983 */ /* 0x001ea80000300800 */
[----:B------:R0:W-:Y:S02]  /*fdb0*/  STS.U16 [R28+0x4100], R0 ;  /* 0x004100001c007388 */ /* 0x0001e40000000400 */
[----:B0-----:R-:W-:-:S02]  /*fdc0*/  LOP3.LUT R0, R28, 0x10, RZ, 0x3c, !PT ;  /* 0x000000101c007812 */ /* 0x001fc400078e3cff */
[----:B--2---:R0:W-:Y:S04]  /*fdd0*/  STS.U16 [R28+0xf100], R26 ;  /* 0x00f1001a1c007388 */ /* 0x0041e80000000400 */
[----:B0-----:R-:W2:Y:S01]  /*fde0*/  LDL.LU R26, [R1+0x1370] ;  /* 0x00137000011a7983 */ /* 0x001ea20000300800 */
[----:B------:R-:W3:Y:S03]  /*fdf0*/  LDL.LU R28, [R1+0x424] ;  /* 0x00042400011c7983 */ /* 0x000ee60000300800 */
[----:B--2---:R0:W-:Y:S01]  /*fe00*/  STS.U16 [R0+0x200], R26 ;  /* 0x0002001a00007388 */ /* 0x0041e20000000400 */
[----:B---3--:R-:W-:Y:S02]  /*fe10*/  STS.U16 [R0+0x300], R28 ;  /* 0x0003001c00007388 */ /* 0x008fe40000000400 */
[----:B----4-:R-:W-:Y:S02]  /*fe20*/  STS.U16 [R0+0x1200], R2 ;  /* 0x0012000200007388 */ /* 0x010fe40000000400 */
[----:B------:R-:W-:Y:S01]  /*fe30*/  STS.U16 [R0+0x1300], R20 ;  /* 0x0013001400007388 */ /* 0x000fe20000000400 */
[----:B------:R-:W-:Y:S01]  /*fe40*/  STS.U16 [R0+0x2200], R8 ;  /* 0x0022000800007388 */ /* 0x000fe20000000400 */
[----:B------:R-:W-:Y:S02]  /*fe50*/  STS.U16 [R0+0x2300], R9 ;  /* 0x0023000900007388 */ /* 0x000fe40000000400 */
[----:B------:R-:W-:Y:S02]  /*fe60*/  STS.U16 [R0+0x3200], R21 ;  /* 0x0032001500007388 */ /* 0x000fe40000000400 */
        /* <DEDUP_REMOVED lines=15> */
[----:B------:R-:W-:Y:S01]  /*ff60*/  STS.U16 [R0+0xb200], R17 ;  /* 0x00b2001100007388 */ /* 0x000fe20000000400 */
[----:B0-----:R-:W2:Y:S01]  /*ff70*/  LDL.LU R26, [R1+0x136c] ;  /* 0x00136c00011a7983 */ /* 0x001ea20000300800 */
[----:B------:R0:W-:Y:S03]  /*ff80*/  STS.U16 [R0+0xb300], R18 ;  /* 0x00b3001200007388 */ /* 0x0001e60000000400 */
[----:B0-----:R-:W3:Y:S04]  /*ff90*/  LDL.LU R18, [R1+0x18] ;  /* 0x0000180001127983 */ /* 0x001ee80000300800 */
[----:B---3--:R0:W-:Y:S04]  /*ffa0*/  STL [R1+0x1364], R18 ;  /* 0x0013641201007387 */ /* 0x0081e80000100800 */
[----:B0-----:R-:W3:Y:S01]  /*ffb0*/  LDL.LU R18, [R1+0x20] ;  /* 0x0000200001127983 */ /* 0x001ee20000300800 */
[----:B------:R-:W-:Y:S03]  /*ffc0*/  STS.U16 [R0+0xc200], R19 ;  /* 0x00c2001300007388 */ /* 0x000fe60000000400 */
[----:B------:R-:W0:Y:S04]  /*ffd0*/  S2R R28, SR_TID.X ;  /* 0x00000000001c7919 */ /* 0x000e280000002100 */
[----:B---3--:R1:W-:Y:S04]  /*ffe0*/  STL [R1+0x1368], R18 ;  /* 0x0013681201007387 */ /* 0x0083e80000100800 */
[----:B-1----:R-:W3:Y:S01]  /*fff0*/  LDL.LU R18, [R1+0x28] ;  /* 0x0000280001127983 */ /* 0x002ee20000300800 */
[----:B------:R-:W4:Y:S02]  /*10000*/  LDL.LU R19, [R1+0x420] ;  /* 0x0004200001137983 */ /* 0x000f240000300800 */
[----:B------:R1:W-:Y:S02]  /*10010*/  STS.U16 [R0+0xc300], R24 ;  /* 0x00c3001800007388 */ /* 0x0003e40000000400 */
[----:B------:R1:W-:Y:S01]  /*10020*/  STS.U16 [R0+0xd200], R25 ;  /* 0x00d2001900007388 */ /* 0x0003e20000000400 */
[----:B------:R1:W-:Y:S01]  /*10030*/  STS.U16 [R0+0xd300], R27 ;  /* 0x00d3001b00007388 */ /* 0x0003e20000000400 */
[----:B0-----:R-:W-:Y:S01]  /*10040*/  LOP3.LUT R28, R28, 0x7f, RZ, 0xc0, !PT ;  /* 0x0000007f1c1c7812 */ /* 0x001fe200078ec0ff */
[----:B--2---:R0:W-:Y:S04]  /*10050*/  STS.U16 [R0+0xe200], R26 ;  /* 0x00e2001a00007388 */ /* 0x0041e80000000400 */
[----:B------:R-:W-:-:S05]  /*10060*/  IMAD.SHL.U32 R28, R28, 0x2, RZ ;  /* 0x000000021c1c7824 */ /* 0x000fca00078e00ff */
[C---:B------:R-:W-:Y:S01]  /*10070*/  LOP3.LUT R14, R28.reuse, 0x20, RZ, 0x3c, !PT ;  /* 0x000000201c0e7812 */ /* 0x040fe200078e3cff */
[----:B----4-:R2:W-:Y:S01]  /*10080*/  STL [R1+0x1360], R19 ;  /* 0x0013601301007387 */ /* 0x0105e20000100800 */
[----:B-1----:R-:W4:Y:S02]  /*10090*/  LDL.LU R24, [R1+0x41c] ;  /* 0x00041c0001187983 */ /* 0x002f240000300800 */
        /* <DEDUP_REMOVED lines=10> */
[----:B0-----:R-:W4:Y:S01]  /*10140*/  LDL.LU R0, [R1+0x28c] ;  /* 0x00028c0001007983 */ /* 0x001f220000300800 */
        /* <DEDUP_REMOVED lines=8> */
[----:B------:R-:W4:Y:S01]  /*101d0*/  LDL.LU R13, [R1+0xf0] ;  /* 0x0000f000010d7983 */ /* 0x000f220000300800 */
[----:B--2---:R-:W-:Y:S01]  /*101e0*/  LOP3.LUT R19, R28, 0x10, RZ, 0x3c, !PT ;  /* 0x000000101c137812 */ /* 0x004fe200078e3cff */
[----:B------:R-:W3:Y:S01]  /*101f0*/  LDL.LU R15, [R1+0xe8] ;  /* 0x0000e800010f7983 */ /* 0x000ee20000300800 */
[----:B------:R-:W3:Y:S01]  /*10200*/  LDL.LU R16, [R1+0xbc] ;  /* 0x0000bc0001107983 */ /* 0x000ee20000300800 */
[----:B------:R-:W3:Y:S02]  /*10210*/  LDL.LU R17, [R1+0xb8] ;  /* 0x0000b80001117983 */ /* 0x000ee40000300800 */
[----:B------:R-:W3:Y:S02]  /*10220*/  LDL.LU R26, [R1+0x8c] ;  /* 0x00008c00011a7983 */ /* 0x000ee40000300800 */
[----:B------:R-:W3:Y:S02]  /*10230*/  LDL.LU R28, [R1+0x39c] ;  /* 0x00039c00011c7983 */ /* 0x000ee40000300800 */
[----:B---3--:R0:W-:Y:S04]  /*10240*/  STS.U16 [R19+0xe300], R18 ;  /* 0x00e3001213007388 */ /* 0x0081e80000000400 */
[----:B0-----:R-:W3:Y:S04]  /*10250*/  LDL.LU R18, [R1+0x1368] ;  /* 0x0013680001127983 */ /* 0x001ee80000300800 */
[----:B---3--:R0:W-:Y:S04]  /*10260*/  STS.U16 [R19+0xf200], R18 ;  /* 0x00f2001213007388 */ /* 0x0081e80000000400 */
[----:B0-----:R-:W3:Y:S04]  /*10270*/  LDL.LU R18, [R1+0x1364] ;  /* 0x0013640001127983 */ /* 0x001ee80000300800 */
[----:B---3--:R0:W-:Y:S04]  /*10280*/  STS.U16 [R19+0xf300], R18 ;  /* 0x00f3001213007388 */ /* 0x0081e80000000400 */
[----:B0-----:R-:W3:Y:S01]  /*10290*/  LDL.LU R19, [R1+0x1360] ;  /* 0x0013600001137983 */ /* 0x001ee20000300800 */
[----:B------:R-:W3:Y:S03]  /*102a0*/  LDL.LU R18, [R1+0x135c] ;  /* 0x00135c0001127983 */ /* 0x000ee60000300800 */
[----:B---3--:R0:W-:Y:S01]  /*102b0*/  STS.U16 [R14+0x400], R19 ;  /* 0x000400130e007388 */ /* 0x0081e20000000400 */
[----:B----4-:R1:W-:Y:S02]  /*102c0*/  STS.U16 [R14+0x500], R24 ;  /* 0x000500180e007388 */ /* 0x0103e40000000400 */
[----:B------:R3:W-:Y:S02]  /*102d0*/  STS.U16 [R14+0x1400], R25 ;  /* 0x001400190e007388 */ /* 0x0007e40000000400 */
[----:B------:R4:W-:Y:S01]  /*102e0*/  STS.U16 [R14+0x1500], R27 ;  /* 0x0015001b0e007388 */ /* 0x0009e20000000400 */
[----:B0-----:R-:W2:Y:S01]  /*102f0*/  LDL.LU R19, [R1+0x1358] ;  /* 0x0013580001137983 */ /* 0x001ea20000300800 */
[----:B-1----:R-:W2:Y:S02]  /*10300*/  LDL.LU R24, [R1+0x1354] ;  /* 0x0013540001187983 */ /* 0x002ea40000300800 */
[----:B---3--:R-:W3:Y:S02]  /*10310*/  LDL.LU R25, [R1+0x1350] ;  /* 0x0013500001197983 */ /* 0x008ee40000300800 */
[----:B----4-:R-:W4:Y:S01]  /*10320*/  LDL.LU R27, [R1+0x134c] ;  /* 0x00134c00011b7983 */ /* 0x010f220000300800 */
[----:B------:R0:W-:Y:S04]  /*10330*/  STS.U16 [R14+0x2400], R28 ;  /* 0x0024001c0e007388 */ /* 0x0001e80000000400 */
[----:B0-----:R-:W0:Y:S01]  /*10340*/  S2R R28, SR_TID.X ;  /* 0x00000000001c7919 */ /* 0x001e220000002100 */
        /* <DEDUP_REMOVED lines=18> */
[----:B------:R1:W-:Y:S01]  /*10470*/  STS.U16 [R14+0xb500], R15 ;  /* 0x00b5000f0e007388 */ /* 0x0003e20000000400 */
[----:B0-----:R-:W-:Y:S01]  /*10480*/  LOP3.LUT R28, R28, 0x7f, RZ, 0xc0, !PT ;  /* 0x0000007f1c1c7812 */ /* 0x001fe200078ec0ff */
[----:B------:R0:W-:Y:S01]  /*10490*/  STS.U16 [R14+0xc400], R16 ;  /* 0x00c400100e007388 */ /* 0x0001e20000000400 */
[----:B------:R0:W-:Y:S03]  /*104a0*/  STS.U16 [R14+0xc500], R17 ;  /* 0x00c500110e007388 */ /* 0x0001e60000000400 */
[----:B------:R-:W-:Y:S01]  /*104b0*/  IMAD.SHL.U32 R28, R28, 0x2, RZ ;  /* 0x000000021c1c7824 */ /* 0x000fe200078e00ff */
[----:B-1----:R-:W2:Y:S04]  /*104c0*/  LDL.LU R15, [R1+0x418] ;  /* 0x00041800010f7983 */ /* 0x002ea80000300800 */
[----:B------:R1:W-:Y:S04]  /*104d0*/  STS.U16 [R14+0xd400], R26 ;  /* 0x00d4001a0e007388 */ /* 0x0003e80000000400 */
[----:B0-----:R-:W2:Y:S01]  /*104e0*/  LDL.LU R16, [R1+0x410] ;  /* 0x0004100001107983 */ /* 0x001ea20000300800 */
[----:B------:R-:W2:Y:S03]  /*104f0*/  LDL.LU R17, [R1+0x3d8] ;  /* 0x0003d80001117983 */ /* 0x000ea60000300800 */
[----:B-1----:R-:W2:Y:S04]  /*10500*/  LDL.LU R26, [R1+0x3d0] ;  /* 0x0003d000011a7983 */ /* 0x002ea80000300800 */
[----:B----4-:R0:W-:Y:S02]  /*10510*/  STS.U16 [R14+0xd500], R27 ;  /* 0x00d5001b0e007388 */ /* 0x0101e40000000400 */
[----:B0-----:R-:W-:-:S02]  /*10520*/  LOP3.LUT R27, R28, 0x30, RZ, 0x3c, !PT ;  /* 0x000000301c1b7812 */ /* 0x001fc400078e3cff */
        /* <DEDUP_REMOVED lines=17> */
[----:B---3--:R-:W-:Y:S01]  /*10640*/  STS.U16 [R14+0xe400], R25 ;  /* 0x00e400190e007388 */ /* 0x008fe20000000400 */
[----:B------:R-:W3:Y:S02]  /*10650*/  LDL.LU R12, [R1+0xe0] ;  /* 0x0000e000010c7983 */ /* 0x000ee40000300800 */
[----:B--2---:R0:W-:Y:S01]  /*10660*/  STS.U16 [R14+0xe500], R24 ;  /* 0x00e500180e007388 */ /* 0x0041e20000000400 */
[----:B------:R-:W2:Y:S04]  /*10670*/  LDL.LU R13, [R1+0xb4] ;  /* 0x0000b400010d7983 */ /* 0x000ea80000300800 */
[----:B------:R-:W-:Y:S01]  /*10680*/  STS.U16 [R14+0xf400], R19 ;  /* 0x00f400130e007388 */ /* 0x000fe20000000400 */
[----:B------:R-:W-:Y:S03]  /*10690*/  STS.U16 [R14+0xf500], R18 ;  /* 0x00f500120e007388 */ /* 0x000fe60000000400 */
[----:B0-----:R-:W2:Y:S01]  /*106a0*/  LDL.LU R24, [R1+0xb0] ;  /* 0x0000b00001187983 */ /* 0x001ea20000300800 */
[----:B------:R-:W2:Y:S02]  /*106b0*/  LDL.LU R25, [R1+0x84] ;  /* 0x0000840001197983 */ /* 0x000ea40000300800 */
[----:B------:R0:W-:Y:S02]  /*106c0*/  STL [R1+0x1310], R19 ;  /* 0x0013101301007387 */ /* 0x0001e40000100800 */
[----:B0-----:R-:W2:Y:S01]  /*106d0*/  LDL.LU R19, [R1+0x34c] ;  /* 0x00034c0001137983 */ /* 0x001ea20000300800 */
[----:B------:R-:W2:Y:S02]  /*106e0*/  LDL.LU R14, [R1+0x1348] ;  /* 0x00134800010e7983 */ /* 0x000ea40000300800 */
[----:B------:R0:W-:Y:S02]  /*106f0*/  STL [R1+0x1314], R18 ;  /* 0x0013141201007387 */ /* 0x0001e40000100800 */
[----:B0-----:R-:W2:Y:S04]  /*10700*/  LDL.LU R18, [R1+0x38c] ;  /* 0x00038c0001127983 */ /* 0x001ea80000300800 */
[----:B------:R0:W-:Y:S01]  /*10710*/  STS.U16 [R27+0x600], R15 ;  /* 0x0006000f1b007388 */ /* 0x0001e20000000400 */
[----:B------:R1:W-:Y:S02]  /*10720*/  STS.U16 [R27+0x700], R16 ;  /* 0x000700101b007388 */ /* 0x0003e40000000400 */
[----:B------:R1:W-:Y:S02]  /*10730*/  STS.U16 [R27+0x1600], R17 ;  /* 0x001600111b007388 */ /* 0x0003e40000000400 */
[----:B------:R1:W-:Y:S01]  /*10740*/  STS.U16 [R27+0x1700], R26 ;  /* 0x0017001a1b007388 */ /* 0x0003e20000000400 */
[----:B0-----:R-:W3:Y:S01]  /*10750*/  LDL.LU R15, [R1+0x1344] ;  /* 0x00134400010f7983 */ /* 0x001ee20000300800 */
[----:B-1----:R-:W3:Y:S02]  /*10760*/  LDL.LU R16, [R1+0x1340] ;  /* 0x0013400001107983 */ /* 0x002ee40000300800 */
[----:B------:R-:W3:Y:S02]  /*10770*/  LDL.LU R17, [R1+0x133c] ;  /* 0x00133c0001117983 */ /* 0x000ee40000300800 */
[----:B------:R-:W3:Y:S01]  /*10780*/  LDL.LU R26, [R1+0x1338] ;  /* 0x00133800011a7983 */ /* 0x000ee20000300800 */
[----:B----4-:R-:W-:Y:S04]  /*10790*/  STS.U16 [R27+0x2600], R28 ;  /* 0x0026001c1b007388 */ /* 0x010fe80000000400 */
[----:B--2---:R-:W-:Y:S01]  /*107a0*/  STS.U16 [R27+0x2700], R18 ;  /* 0x002700121b007388 */ /* 0x004fe20000000400 */
        /* <DEDUP_REMOVED lines=14> */
[----:B------:R0:W-:Y:S02]  /*10890*/  STS.U16 [R27+0xa600], R7 ;  /* 0x00a600071b007388 */ /* 0x0001e40000000400 */
[----:B0-----:R-:W2:Y:S04]  /*108a0*/  LDL.LU R7, [R1+0x3c4] ;  /* 0x0003c40001077983 */ /* 0x001ea80000300800 */
[----:B--2---:R0:W-:Y:S04]  /*108b0*/  STL [R1+0x132c], R7 ;  /* 0x00132c0701007387 */ /* 0x0041e80000100800 */
[----:B0-----:R-:W2:Y:S04]  /*108c0*/  LDL.LU R7, [R1+0x3c8] ;  /* 0x0003c80001077983 */ /* 0x001ea80000300800 */
[----:B--2---:R0:W-:Y:S04]  /*108d0*/  STL [R1+0x1330], R7 ;  /* 0x0013300701007387 */ /* 0x0041e80000100800 */
[----:B0-----:R-:W2:Y:S04]  /*108e0*/  LDL.LU R7, [R1+0x404] ;  /* 0x0004040001077983 */ /* 0x001ea80000300800 */
[----:B------:R-:W0:Y:S04]  /*108f0*/  S2R R28, SR_TID.X ;  /* 0x00000000001c7919 */ /* 0x000e280000002100 */
[----:B------:R-:W-:Y:S01]  /*10900*/  STS.U16 [R27+0xa700], R10 ;  /* 0x00a7000a1b007388 */ /* 0x000fe20000000400 */
[----:B------:R-:W-:Y:S02]  /*10910*/  STS.U16 [R27+0xb600], R11 ;  /* 0x00b6000b1b007388 */ /* 0x000fe40000000400 */
[----:B---3--:R-:W-:Y:S02]  /*10920*/  STS.U16 [R27+0xb700], R12 ;  /* 0x00b7000c1b007388 */ /* 0x008fe40000000400 */
[----:B------:R-:W-:Y:S01]  /*10930*/  STS.U16 [R27+0xc600], R13 ;  /* 0x00c6000d1b007388 */ /* 0x000fe20000000400 */
[----:B------:R-:W-:Y:S01]  /*10940*/  STS.U16 [R27+0xc700], R24 ;  /* 0x00c700181b007388 */ /* 0x000fe20000000400 */
[----:B------:R-:W-:Y:S03]  /*10950*/  STS.U16 [R27+0xd600], R25 ;  /* 0x00d600191b007388 */ /* 0x000fe60000000400 */
[----:B--2---:R1:W-:Y:S04]  /*10960*/  STL [R1+0x1334], R7 ;  /* 0x0013340701007387 */ /* 0x0043e80000100800 */
[----:B-1----:R-:W2:Y:S01]  /*10970*/  LDL.LU R7, [R1+0x408] ;  /* 0x0004080001077983 */ /* 0x002ea20000300800 */
[----:B------:R-:W3:Y:S02]  /*10980*/  LDL.LU R10, [R1+0x384] ;  /* 0x00038400010a7983 */ /* 0x000ee40000300800 */
[----:B------:R-:W4:Y:S02]  /*10990*/  LDL.LU R11, [R1+0x380] ;  /* 0x00038000010b7983 */ /* 0x000f240000300800 */
[----:B------:R-:W3:Y:S01]  /*109a0*/  LDL.LU R12, [R1+0x33c] ;  /* 0x00033c00010c7983 */ /* 0x000ee20000300800 */
[----:B------:R-:W3:Y:S01]  /*109b0*/  LDL.LU R25, [R1+0x338] ;  /* 0x0003380001197983 */ /* 0x000ee20000300800 */
[----:B------:R-:W3:Y:S02]  /*109c0*/  LDL.LU R18, [R1+0x2b4] ;  /* 0x0002b40001127983 */ /* 0x000ee40000300800 */
[----:B------:R-:W3:Y:S02]  /*109d0*/  LDL.LU R19, [R1+0x2b0] ;  /* 0x0002b00001137983 */ /* 0x000ee40000300800 */
[----:B------:R-:W3:Y:S01]  /*109e0*/  LDL.LU R2, [R1+0x274] ;  /* 0x0002740001027983 */ /* 0x000ee20000300800 */
[----:B------:R-:W3:Y:S01]  /*109f0*/  LDL.LU R20, [R1+0x270] ;  /* 0x0002700001147983 */ /* 0x000ee20000300800 */
[----:B0-----:R-:W-:Y:S01]  /*10a00*/  LOP3.LUT R28, R28, 0x7f, RZ, 0xc0, !PT ;  /* 0x0000007f1c1c7812 */ /* 0x001fe200078ec0ff */
[----:B------:R-:W3:Y:S02]  /*10a10*/  LDL.LU R8, [R1+0x234] ;  /* 0x0002340001087983 */ /* 0x000ee40000300800 */
[----:B------:R-:W3:Y:S01]  /*10a20*/  LDL.LU R9, [R1+0x230] ;  /* 0x0002300001097983 */ /* 0x000ee20000300800 */
[----:B------:R-:W3:Y:S01]  /*10a30*/  LDL.LU R21, [R1+0x1f4] ;  /* 0x0001f40001157983 */ /* 0x000ee20000300800 */
[----:B------:R-:W3:Y:S02]  /*10a40*/  LDL.LU R22, [R1+0x1f0] ;  /* 0x0001f00001167983 */ /* 0x000ee40000300800 */
[----:B------:R-:W3:Y:S02]  /*10a50*/  LDL.LU R6, [R1+0x1b4] ;  /* 0x0001b40001067983 */ /* 0x000ee40000300800 */
[----:B------:R-:W-:Y:S01]  /*10a60*/  IMAD.SHL.U32 R28, R28, 0x2, RZ ;  /* 0x000000021c1c7824 */ /* 0x000fe200078e00ff */
[----:B------:R-:W3:Y:S01]  /*10a70*/  LDL.LU R13, [R1+0x1b0] ;  /* 0x0001b000010d7983 */ /* 0x000ee20000300800 */
[----:B------:R-:W3:Y:S02]  /*10a80*/  LDL.LU R24, [R1+0x114] ;  /* 0x0001140001187983 */ /* 0x000ee40000300800 */
[----:B------:R-:W3:Y:S02]  /*10a90*/  LDL.LU R23, [R1+0x10c] ;  /* 0x00010c0001177983 */ /* 0x000ee40000300800 */
[----:B------:R-:W3:Y:S01]  /*10aa0*/  LDL.LU R29, [R1+0xdc] ;  /* 0x0000dc00011d7983 */ /* 0x000ee20000300800 */
[----:B------:R0:W-:Y:S04]  /*10ab0*/  STS.U16 [R27+0xd700], R26 ;  /* 0x00d7001a1b007388 */ /* 0x0001e80000000400 */
[----:B------:R-:W3:Y:S01]  /*10ac0*/  LDL.LU R0, [R1+0xd8] ;  /* 0x0000d80001007983 */ /* 0x000ee20000300800 */
[----:B------:R-:W3:Y:S02]  /*10ad0*/  LDL.LU R3, [R1+0xac] ;  /* 0x0000ac0001037983 */ /* 0x000ee40000300800 */
[----:B------:R-:W3:Y:S02]  /*10ae0*/  LDL.LU R4, [R1+0xa8] ;  /* 0x0000a80001047983 */ /* 0x000ee40000300800 */
[----:B------:R-:W-:Y:S01]  /*10af0*/  STS.U16 [R27+0xe600], R17 ;  /* 0x00e600111b007388 */ /* 0x000fe20000000400 */
[----:B------:R-:W3:Y:S04]  /*10b00*/  LDL.LU R5, [R1+0x7c] ;  /* 0x00007c0001057983 */ /* 0x000ee80000300800 */
[----:B------:R-:W-:Y:S01]  /*10b10*/  STS.U16 [R27+0xe700], R16 ;  /* 0x00e700101b007388 */ /* 0x000fe20000000400 */
[----:B------:R-:W-:Y:S01]  /*10b20*/  STS.U16 [R27+0xf600], R15 ;  /* 0x00f6000f1b007388 */ /* 0x000fe20000000400 */
[----:B0-----:R-:W-:-:S02]  /*10b30*/  LOP3.LUT R26, R28, 0x40, RZ, 0x3c, !PT ;  /* 0x000000401c1a7812 */ /* 0x001fc400078e3cff */
[----:B------:R-:W-:Y:S04]  /*10b40*/  STS.U16 [R27+0xf700], R14 ;  /* 0x00f7000e1b007388 */ /* 0x000fe80000000400 */
[----:B------:R-:W3:Y:S01]  /*10b50*/  LDL.LU R28, [R1+0x2f4] ;  /* 0x0002f400011c7983 */ /* 0x000ee20000300800 */
[----:B------:R0:W-:Y:S03]  /*10b60*/  STL [R1+0x1298], R27 ;  /* 0x0012981b01007387 */ /* 0x0001e60000100800 */
[----:B0-----:R-:W3:Y:S04]  /*10b70*/  LDL.LU R27, [R1+0x2f0] ;  /* 0x0002f000011b7983 */ /* 0x001ee80000300800 */
[----:B--2---:R0:W-:Y:S04]  /*10b80*/  STS.U16 [R26+0x800], R7 ;  /* 0x000800071a007388 */ /* 0x0041e80000000400 */
[----:B0-----:R-:W2:Y:S04]  /*10b90*/  LDL.LU R7, [R1+0x1334] ;  /* 0x0013340001077983 */ /* 0x001ea80000300800 */
[----:B--2---:R0:W-:Y:S04]  /*10ba0*/  STS.U16 [R26+0x900], R7 ;  /* 0x000900071a007388 */ /* 0x0041e80000000400 */
[----:B0-----:R-:W2:Y:S04]  /*10bb0*/  LDL.LU R7, [R1+0x1330] ;  /* 0x0013300001077983 */ /* 0x001ea80000300800 */
[----:B--2---:R0:W-:Y:S04]  /*10bc0*/  STS.U16 [R26+0x1800], R7 ;  /* 0x001800071a007388 */ /* 0x0041e80000000400 */
[----:B0-----:R-:W2:Y:S04]  /*10bd0*/  LDL.LU R7, [R1+0x132c] ;  /* 0x00132c0001077983 */ /* 0x001ea80000300800 */
[----:B--2---:R0:W-:Y:S01]  /*10be0*/  STS.U16 [R26+0x1900], R7 ;  /* 0x001900071a007388 */ /* 0x0041e20000000400 */
[----:B---3--:R1:W-:Y:S02]  /*10bf0*/  STS.U16 [R26+0x2800], R10 ;  /* 0x0028000a1a007388 */ /* 0x0083e40000000400 */
[----:B----4-:R2:W-:Y:S02]  /*10c00*/  STS.U16 [R26+0x2900], R11 ;  /* 0x0029000b1a007388 */ /* 0x0105e40000000400 */
[----:B------:R3:W-:Y:S01]  /*10c10*/  STS.U16 [R26+0x3800], R12 ;  /* 0x0038000c1a007388 */ /* 0x0007e20000000400 */
[----:B------:R3:W-:Y:S04]  /*10c20*/  STS.U16 [R26+0x3900], R25 ;  /* 0x003900191a007388 */ /* 0x0007e80000000400 */
[----:B0-----:R-:W4:Y:S01]  /*10c30*/  LDL.LU R7, [R1+0x1328] ;  /* 0x0013280001077983 */ /* 0x001f220000300800 */
[----:B-1----:R-:W4:Y:S02]  /*10c40*/  LDL.LU R10, [R1+0x1324] ;  /* 0x00132400010a7983 */ /* 0x002f240000300800 */
[----:B--2---:R-:W2:Y:S02]  /*10c50*/  LDL.LU R11, [R1+0x1320] ;  /* 0x00132000010b7983 */ /* 0x004ea40000300800 */
[----:B---3--:R-:W3:Y:S01]  /*10c60*/  LDL.LU R12, [R1+0x131c] ;  /* 0x00131c00010c7983 */ /* 0x008ee20000300800 */
[----:B------:R-:W2:Y:S04]  /*10c70*/  LDL.LU R25, [R1+0x1318] ;  /* 0x0013180001197983 */ /* 0x000ea80000300800 */
        /* <DEDUP_REMOVED lines=10> */
[----:B------:R0:W-:Y:S02]  /*10d20*/  STS.U16 [R26+0x9800], R6 ;  /* 0x009800061a007388 */ /* 0x0001e40000000400 */
[----:B------:R1:W-:Y:S01]  /*10d30*/  STS.U16 [R26+0x9900], R13 ;  /* 0x0099000d1a007388 */ /* 0x0003e20000000400 */
[----:B------:R1:W-:Y:S04]  /*10d40*/  STS.U16 [R26+0xa800], R24 ;  /* 0x00a800181a007388 */ /* 0x0003e80000000400 */
[----:B0-----:R-:W4:Y:S01]  /*10d50*/  LDL.LU R6, [R1+0x400] ;  /* 0x0004000001067983 */ /* 0x001f220000300800 */
[----:B-1----:R-:W4:Y:S02]  /*10d60*/  LDL.LU R13, [R1+0x3fc] ;  /* 0x0003fc00010d7983 */ /* 0x002f240000300800 */
[----:B------:R-:W4:Y:S01]  /*10d70*/  LDL.LU R24, [R1+0x3c0] ;  /* 0x0003c00001187983 */ /* 0x000f220000300800 */
[----:B------:R-:W0:Y:S01]  /*10d80*/  S2R R28, SR_TID.X ;  /* 0x00000000001c7919 */ /* 0x000e220000002100 */
[----:B------:R-:W4:Y:S02]  /*10d90*/  LDL.LU R18, [R1+0x3bc] ;  /* 0x0003bc0001127983 */ /* 0x000f240000300800 */
[----:B------:R1:W-:Y:S02]  /*10da0*/  STS.U16 [R26+0xa900], R23 ;  /* 0x00a900171a007388 */ /* 0x0003e40000000400 */
[----:B------:R-:W4:Y:S01]  /*10db0*/  LDL.LU R19, [R1+0x37c] ;  /* 0x00037c0001137983 */ /* 0x000f220000300800 */
[----:B------:R-:W-:Y:S04]  /*10dc0*/  STS.U16 [R26+0xb800], R29 ;  /* 0x00b8001d1a007388 */ /* 0x000fe80000000400 */
[----:B------:R-:W4:Y:S01]  /*10dd0*/  LDL.LU R22, [R1+0x378] ;  /* 0x0003780001167983 */ /* 0x000f220000300800 */
[----:B------:R1:W-:Y:S02]  /*10de0*/  STS.U16 [R26+0xb900], R0 ;  /* 0x00b900001a007388 */ /* 0x0003e40000000400 */
[----:B------:R1:W-:Y:S02]  /*10df0*/  STS.U16 [R26+0xc800], R3 ;  /* 0x00c800031a007388 */ /* 0x0003e40000000400 */
[----:B------:R1:W-:Y:S01]  /*10e00*/  STS.U16 [R26+0xc900], R4 ;  /* 0x00c900041a007388 */ /* 0x0003e20000000400 */
[----:B------:R-:W-:Y:S04]  /*10e10*/  STS.U16 [R26+0xd800], R5 ;  /* 0x00d800051a007388 */ /* 0x000fe80000000400 */
[----:B-1----:R-:W4:Y:S04]  /*10e20*/  LDL.LU R23, [R1+0x334] ;  /* 0x0003340001177983 */ /* 0x002f280000300800 */
[----:B------:R-:W4:Y:S01]  /*10e30*/  LDL.LU R0, [R1+0x330] ;  /* 0x0003300001007983 */ /* 0x000f220000300800 */
[----:B------:R-:W4:Y:S02]  /*10e40*/  LDL.LU R3, [R1+0x2ec] ;  /* 0x0002ec0001037983 */ /* 0x000f240000300800 */
[----:B------:R-:W4:Y:S02]  /*10e50*/  LDL.LU R4, [R1+0x2e8] ;  /* 0x0002e80001047983 */ /* 0x000f240000300800 */
[----:B------:R-:W4:Y:S01]  /*10e60*/  LDL.LU R27, [R1+0x268] ;  /* 0x00026800011b7983 */ /* 0x000f220000300800 */
[----:B------:R-:W4:Y:S01]  /*10e70*/  LDL.LU R20, [R1+0x22c] ;  /* 0x00022c0001147983 */ /* 0x000f220000300800 */
[----:B------:R-:W4:Y:S01]  /*10e80*/  LDL.LU R9, [R1+0x228] ;  /* 0x0002280001097983 */ /* 0x000f220000300800 */
[----:B0-----:R-:W-:-:S05]  /*10e90*/  LOP3.LUT R28, R28, 0x7f, RZ, 0xc0, !PT ;  /* 0x0000007f1c1c7812 */ /* 0x001fca00078ec0ff */
[----:B------:R-:W-:Y:S01]  /*10ea0*/  IMAD.SHL.U32 R28, R28, 0x2, RZ ;  /* 0x000000021c1c7824 */ /* 0x000fe200078e00ff */
[----:B--2---:R-:W-:Y:S01]  /*10eb0*/  STS.U16 [R26+0xd900], R25 ;  /* 0x00d900191a007388 */ /* 0x004fe20000000400 */
[----:B---3--:R-:W-:Y:S02]  /*10ec0*/  STS.U16 [R26+0xe800], R12 ;  /* 0x00e8000c1a007388 */ /* 0x008fe40000000400 */
[----:B------:R0:W-:Y:S02]  /*10ed0*/  STS.U16 [R26+0xe900], R11 ;  /* 0x00e9000b1a007388 */ /* 0x0001e40000000400 */
[----:B----4-:R1:W-:Y:S01]  /*10ee0*/  STS.U16 [R26+0xf800], R10 ;  /* 0x00f8000a1a007388 */ /* 0x0103e20000000400 */
[----:B------:R2:W-:Y:S04]  /*10ef0*/  STS.U16 [R26+0xf900], R7 ;  /* 0x00f900071a007388 */ /* 0x0005e80000000400 */
[----:B0-----:R-:W3:Y:S04]  /*10f00*/  LDL.LU R11, [R1+0x26c] ;  /* 0x00026c00010b7983 */ /* 0x001ee80000300800 */
[----:B-1----:R-:W4:Y:S01]  /*10f10*/  LDL.LU R10, [R1+0x2a8] ;  /* 0x0002a800010a7983 */ /* 0x002f220000300800 */
[----:B--2---:R-:W2:Y:S01]  /*10f20*/  LDL.LU R7, [R1+0x2ac] ;  /* 0x0002ac0001077983 */ /* 0x004ea20000300800 */
[----:B------:R-:W-:-:S02]  /*10f30*/  LOP3.LUT R25, R28, 0x50, RZ, 0x3c, !PT ;  /* 0x000000501c197812 */ /* 0x000fc400078e3cff */
[----:B------:R-:W-:Y:S01]  /*10f40*/  STL [R1+0x129c], R26 ;  /* 0x00129c1a01007387 */ /* 0x000fe20000100800 */
[----:B------:R-:W3:Y:S02]  /*10f50*/  LDL.LU R21, [R1+0x1ec] ;  /* 0x0001ec0001157983 */ /* 0x000ee40000300800 */
[----:B------:R-:W3:Y:S02]  /*10f60*/  LDL.LU R29, [R1+0x1e8] ;  /* 0x0001e800011d7983 */ /* 0x000ee40000300800 */
[----:B------:R-:W3:Y:S01]  /*10f70*/  LDL.LU R5, [R1+0x1ac] ;  /* 0x0001ac0001057983 */ /* 0x000ee20000300800 */
[----:B------:R0:W-:Y:S01]  /*10f80*/  STS.U16 [R25+0xa00], R6 ;  /* 0x000a000619007388 */ /* 0x0001e20000000400 */
[----:B------:R1:W-:Y:S02]  /*10f90*/  STS.U16 [R25+0xb00], R13 ;  /* 0x000b000d19007388 */ /* 0x0003e40000000400 */
[----:B------:R1:W-:Y:S01]  /*10fa0*/  STS.U16 [R25+0x1a00], R24 ;  /* 0x001a001819007388 */ /* 0x0003e20000000400 */
[----:B0-----:R-:W3:Y:S01]  /*10fb0*/  LDL.LU R6, [R1+0x1a8] ;  /* 0x0001a80001067983 */ /* 0x001ee20000300800 */
[----:B-1----:R-:W3:Y:S02]  /*10fc0*/  LDL.LU R13, [R1+0x108] ;  /* 0x00010800010d7983 */ /* 0x002ee40000300800 */
[----:B------:R-:W3:Y:S02]  /*10fd0*/  LDL.LU R24, [R1+0x104] ;  /* 0x0001040001187983 */ /* 0x000ee40000300800 */
[----:B------:R-:W3:Y:S01]  /*10fe0*/  LDL.LU R28, [R1+0xd4] ;  /* 0x0000d400011c7983 */ /* 0x000ee20000300800 */
[----:B------:R-:W3:Y:S01]  /*10ff0*/  LDL.LU R26, [R1+0xd0] ;  /* 0x0000d000011a7983 */ /* 0x000ee20000300800 */
[----:B------:R-:W3:Y:S02]  /*11000*/  LDL.LU R2, [R1+0xa4] ;  /* 0x0000a40001027983 */ /* 0x000ee40000300800 */
[----:B------:R-:W3:Y:S01]  /*11010*/  LDL.LU R8, [R1+0xa0] ;  /* 0x0000a00001087983 */ /* 0x000ee20000300800 */
[----:B------:R0:W-:Y:S01]  /*11020*/  STS.U16 [R25+0x1b00], R18 ;  /* 0x001b001219007388 */ /* 0x0001e20000000400 */
[----:B------:R1:W-:Y:S02]  /*11030*/  STS.U16 [R25+0x2a00], R19 ;  /* 0x002a001319007388 */ /* 0x0003e40000000400 */
[----:B------:R1:W-:Y:S02]  /*11040*/  STS.U16 [R25+0x2b00], R22 ;  /* 0x002b001619007388 */ /* 0x0003e40000000400 */
[----:B------:R1:W-:Y:S01]  /*11050*/  STS.U16 [R25+0x3a00], R23 ;  /* 0x003a001719007388 */ /* 0x0003e20000000400 */
[----:B------:R1:W-:Y:S01]  /*11060*/  STS.U16 [R25+0x3b00], R0 ;  /* 0x003b000019007388 */ /* 0x0003e20000000400 */
[----:B------:R1:W-:Y:S03]  /*11070*/  STS.U16 [R25+0x4a00], R3 ;  /* 0x004a000319007388 */ /* 0x0003e60000000400 */
[----:B0-----:R-:W3:Y:S01]  /*11080*/  LDL.LU R18, [R1+0x1314] ;  /* 0x0013140001127983 */ /* 0x001ee20000300800 */
[----:B-1----:R-:W3:Y:S03]  /*11090*/  LDL.LU R19, [R1+0x1310] ;  /* 0x0013100001137983 */ /* 0x002ee60000300800 */
[----:B------:R-:W3:Y:S01]  /*110a0*/  LDL.LU R22, [R1+0x130c] ;  /* 0x00130c0001167983 */ /* 0x000ee20000300800 */
[----:B------:R-:W3:Y:S03]  /*110b0*/  LDL.LU R23, [R1+0x1308] ;  /* 0x0013080001177983 */ /* 0x000ee60000300800 */
[----:B------:R-:W3:Y:S01]  /*110c0*/  LDL.LU R0, [R1+0x1304] ;  /* 0x0013040001007983 */ /* 0x000ee20000300800 */
[----:B------:R-:W3:Y:S03]  /*110d0*/  LDL.LU R3, [R1+0x1300] ;  /* 0x0013000001037983 */ /* 0x000ee60000300800 */
[----:B------:R0:W-:Y:S04]  /*110e0*/  STS.U16 [R25+0x4b00], R4 ;  /* 0x004b000419007388 */ /* 0x0001e80000000400 */
[----:B0-----:R-:W3:Y:S04]  /*110f0*/  LDL.LU R4, [R1+0x12fc] ;  /* 0x0012fc0001047983 */ /* 0x001ee80000300800 */
[----:B--2---:R0:W-:Y:S01]  /*11100*/  STS.U16 [R25+0x5a00], R7 ;  /* 0x005a000719007388 */ /* 0x0041e20000000400 */
[----:B----4-:R1:W-:Y:S02]  /*11110*/  STS.U16 [R25+0x5b00], R10 ;  /* 0x005b000a19007388 */ /* 0x0103e40000000400 */
[----:B---3--:R2:W-:Y:S01]  /*11120*/  STS.U16 [R25+0x6a00], R11 ;  /* 0x006a000b19007388 */ /* 0x0085e20000000400 */
[----:B------:R4:W-:Y:S04]  /*11130*/  STS.U16 [R25+0x6b00], R27 ;  /* 0x006b001b19007388 */ /* 0x0009e80000000400 */
[----:B------:R4:W-:Y:S01]  /*11140*/  STS.U16 [R25+0x7a00], R20 ;  /* 0x007a001419007388 */ /* 0x0009e20000000400 */
[----:B------:R4:W-:Y:S03]  /*11150*/  STS.U16 [R25+0x7b00], R9 ;  /* 0x007b000919007388 */ /* 0x0009e60000000400 */
[----:B0-----:R-:W3:Y:S01]  /*11160*/  LDL.LU R7, [R1+0x3f8] ;  /* 0x0003f80001077983 */ /* 0x001ee20000300800 */
[----:B-1----:R-:W3:Y:S03]  /*11170*/  LDL.LU R10, [R1+0x3f4] ;  /* 0x0003f400010a7983 */ /* 0x002ee60000300800 */
[----:B--2---:R-:W2:Y:S01]  /*11180*/  LDL.LU R11, [R1+0x3b8] ;  /* 0x0003b800010b7983 */ /* 0x004ea20000300800 */
[----:B----4-:R-:W2:Y:S03]  /*11190*/  LDL.LU R27, [R1+0x3b4] ;  /* 0x0003b400011b7983 */ /* 0x010ea60000300800 */
[----:B------:R-:W2:Y:S01]  /*111a0*/  LDL.LU R20, [R1+0x374] ;  /* 0x0003740001147983 */ /* 0x000ea20000300800 */
[----:B------:R-:W2:Y:S03]  /*111b0*/  LDL.LU R9, [R1+0x370] ;  /* 0x0003700001097983 */ /* 0x000ea60000300800 */
[----:B------:R0:W-:Y:S01]  /*111c0*/  STS.U16 [R25+0x8a00], R21 ;  /* 0x008a001519007388 */ /* 0x0001e20000000400 */
[----:B------:R1:W-:Y:S02]  /*111d0*/  STS.U16 [R25+0x8b00], R29 ;  /* 0x008b001d19007388 */ /* 0x0003e40000000400 */
[----:B------:R1:W-:Y:S02]  /*111e0*/  STS.U16 [R25+0x9a00], R5 ;  /* 0x009a000519007388 */ /* 0x0003e40000000400 */
[----:B------:R1:W-:Y:S01]  /*111f0*/  STS.U16 [R25+0x9b00], R6 ;  /* 0x009b000619007388 */ /* 0x0003e20000000400 */
[----:B------:R1:W-:Y:S01]  /*11200*/  STS.U16 [R25+0xaa00], R13 ;  /* 0x00aa000d19007388 */ /* 0x0003e20000000400 */
[----:B------:R1:W-:Y:S03]  /*11210*/  STS.U16 [R25+0xab00], R24 ;  /* 0x00ab001819007388 */ /* 0x0003e60000000400 */
[----:B0-----:R-:W2:Y:S01]  /*11220*/  LDL.LU R21, [R1+0x32c] ;  /* 0x00032c0001157983 */ /* 0x001ea20000300800 */
[----:B-1----:R-:W2:Y:S03]  /*11230*/  LDL.LU R29, [R1+0x328] ;  /* 0x00032800011d7983 */ /* 0x002ea60000300800 */
[----:B------:R-:W2:Y:S01]  /*11240*/  LDL.LU R5, [R1+0x12f8] ;  /* 0x0012f80001057983 */ /* 0x000ea20000300800 */
[----:B------:R-:W2:Y:S03]  /*11250*/  LDL.LU R6, [R1+0x12f4] ;  /* 0x0012f40001067983 */ /* 0x000ea60000300800 */
[----:B------:R-:W2:Y:S01]  /*11260*/  LDL.LU R13, [R1+0x12f0] ;  /* 0x0012f000010d7983 */ /* 0x000ea20000300800 */
[----:B------:R-:W2:Y:S03]  /*11270*/  LDL.LU R24, [R1+0x12ec] ;  /* 0x0012ec0001187983 */ /* 0x000ea60000300800 */
[----:B------:R0:W-:Y:S04]  /*11280*/  STS.U16 [R25+0xba00], R28 ;  /* 0x00ba001c19007388 */ /* 0x0001e80000000400 */
[----:B0-----:R-:W0:Y:S01]  /*11290*/  S2R R28, SR_TID.X ;  /* 0x00000000001c7919 */ /* 0x001e220000002100 */
[----:B------:R-:W-:Y:S02]  /*112a0*/  STS.U16 [R25+0xbb00], R26 ;  /* 0x00bb001a19007388 */ /* 0x000fe40000000400 */
[----:B------:R1:W-:Y:S02]  /*112b0*/  STS.U16 [R25+0xca00], R2 ;  /* 0x00ca000219007388 */ /* 0x0003e40000000400 */
[----:B------:R1:W-:Y:S02]  /*112c0*/  STS.U16 [R25+0xcb00], R8 ;  /* 0x00cb000819007388 */ /* 0x0003e40000000400 */
[----:B-1----:R-:W2:Y:S04]  /*112d0*/  LDL R2, [R1+0xc88] ;  /* 0x000c880001027983 */ /* 0x002ea80000100800 */
[----:B------:R-:W2:Y:S01]  /*112e0*/  LDL R8, [R1+0xc74] ;  /* 0x000c740001087983 */ /* 0x000ea20000100800 */
[----:B0-----:R-:W-:-:S05]  /*112f0*/  LOP3.LUT R28, R28, 0x7f, RZ, 0xc0, !PT ;  /* 0x0000007f1c1c7812 */ /* 0x001fca00078ec0ff */
[----:B------:R-:W-:Y:S01]  /*11300*/  IMAD.SHL.U32 R28, R28, 0x2, RZ ;  /* 0x000000021c1c7824 */ /* 0x000fe200078e00ff */
[----:B------:R-:W-:Y:S04]  /*11310*/  STL [R1+0x12a0], R25 ;  /* 0x0012a01901007387 */ /* 0x000fe80000100800 */
[----:B--2---:R0:W-:Y:S01]  /*11320*/  STS.U16 [R25+0xda00], R24 ;  /* 0x00da001819007388 */ /* 0x0041e20000000400 */
[----:B------:R-:W-:Y:S02]  /*11330*/  STS.U16 [R25+0xdb00], R13 ;  /* 0x00db000d19007388 */ /* 0x000fe40000000400 */
[----:B------:R1:W-:Y:S02]  /*11340*/  STS.U16 [R25+0xea00], R6 ;  /* 0x00ea000619007388 */ /* 0x0003e40000000400 */
[----:B------:R2:W-:Y:S01]  /*11350*/  STS.U16 [R25+0xeb00], R5 ;  /* 0x00eb000519007388 */ /* 0x0005e20000000400 */
[----:B------:R2:W-:Y:S01]  /*11360*/  STS.U16 [R25+0xfa00], R4 ;  /* 0x00fa000419007388 */ /* 0x0005e20000000400 */
[----:B------:R-:W-:Y:S01]  /*11370*/  STS.U16 [R25+0xfb00], R3 ;  /* 0x00fb000319007388 */ /* 0x000fe20000000400 */
[----:B0-----:R-:W-:-:S02]  /*11380*/  LOP3.LUT R24, R28, 0x60, RZ, 0x3c, !PT ;  /* 0x000000601c187812 */ /* 0x001fc400078e3cff */
[----:B-1----:R-:W4:Y:S04]  /*11390*/  LDL R6, [R1+0xc94] ;  /* 0x000c940001067983 */ /* 0x002f280000100800 */
[----:B---3--:R0:W-:Y:S01]  /*113a0*/  STS.U16 [R24+0xc00], R7 ;  /* 0x000c000718007388 */ /* 0x0081e20000000400 */
[----:B------:R-:W-:Y:S02]  /*113b0*/  PRMT R19, RZ, 0x7610, R19 ;  /* 0x00007610ff137816 */ /* 0x000fe40000000013 */
[----:B------:R-:W-:Y:S01]  /*113c0*/  PRMT R18, RZ, 0x7610, R18 ;  /* 0x00007610ff127816 */ /* 0x000fe20000000012 */
[----:B--2---:R-:W2:Y:S04]  /*113d0*/  LDL R5, [R1+0xc70] ;  /* 0x000c700001057983 */ /* 0x004ea80000100800 */
[----:B------:R-:W2:Y:S04]  /*113e0*/  LDL R4, [R1+0xc9c] ;  /* 0x000c9c0001047983 */ /* 0x000ea80000100800 */
[----:B0-----:R-:W3:Y:S01]  /*113f0*/  LDL R7, [R1+0xc80] ;  /* 0x000c800001077983 */ /* 0x001ee20000100800 */
[----:B------:R-:W-:-:S02]  /*11400*/  @!P0 IMAD.MOV.U32 R3, RZ, RZ, R8 ;  /* 0x000000ffff038224 */ /* 0x000fc400078e0008 */
[----:B------:R0:W-:Y:S02]  /*11410*/  STS.U16 [R24+0xd00], R10 ;  /* 0x000d000a18007388 */ /* 0x0001e40000000400 */
[----:B------:R-:W2:Y:S01]  /*11420*/  LDL R8, [R1+0xca0] ;  /* 0x000ca00001087983 */ /* 0x000ea20000100800 */
[----:B------:R4:W2:Y:S04]  /*11430*/  @!P0 LDG.E.U16 R19, [R2.64] ;  /* 0x0000000802138981 */ /* 0x0008a8000c1e1500 */
[----:B------:R1:W-:Y:S04]  /*11440*/  STS.U16 [R24+0x1c00], R11 ;  /* 0x001c000b18007388 */ /* 0x0003e80000000400 */
[----:B0-----:R-:W2:Y:S04]  /*11450*/  LDL R10, [R1+0xc98] ;  /* 0x000c9800010a7983 */ /* 0x001ea80000100800 */
[----:B-1----:R-:W2:Y:S01]  /*11460*/  LDL R11, [R1+0xc7c] ;  /* 0x000c7c00010b7983 */ /* 0x002ea20000100800 */
[----:B----4-:R-:W-:-:S02]  /*11470*/  @!P0 IMAD.MOV.U32 R2, RZ, RZ, R6 ;  /* 0x000000ffff028224 */ /* 0x010fc400078e0006 */
[----:B---3--:R-:W-:-:S05]  /*11480*/  @!P0 IMAD.MOV.U32 R3, RZ, RZ, R7 ;  /* 0x000000ffff038224 */ /* 0x008fca00078e0007 */
[----:B------:R0:W3:Y:S04]  /*11490*/  @!P0 LDG.E.U16 R18, [R2.64] ;  /* 0x0000000802128981 */ /* 0x0000e8000c1e1500 */
[----:B------:R-:W-:Y:S01]  /*114a0*/  STS.U16 [R24+0x1d00], R27 ;  /* 0x001d001b18007388 */ /* 0x000fe20000000400 */
[----:B------:R-:W-:Y:S02]  /*114b0*/  STS.U16 [R24+0x2c00], R20 ;  /* 0x002c001418007388 */ /* 0x000fe40000000400 */
[----:B------:R1:W-:Y:S02]  /*114c0*/  STS.U16 [R24+0x2d00], R9 ;  /* 0x002d000918007388 */ /* 0x0003e40000000400 */
[----:B-1----:R-:W4:Y:S01]  /*114d0*/  LDL R9, [R1+0xc6c] ;  /* 0x000c6c0001097983 */ /* 0x002f220000100800 */
[----:B--2---:R1:W-:Y:S02]  /*114e0*/  STL [R1+0x12a4], R19 ;  /* 0x0012a41301007387 */ /* 0x0043e40000100800 */
[----:B------:R-:W2:Y:S02]  /*114f0*/  LDL R7, [R1+0xc84] ;  /* 0x000c840001077983 */ /* 0x000ea40000100800 */
[----:B------:R-:W2:Y:S02]  /*11500*/  LDL R6, [R1+0xca4] ;  /* 0x000ca40001067983 */ /* 0x000ea40000100800 */
[----:B0-----:R-:W-:-:S02]  /*11510*/  @!P0 IMAD.MOV.U32 R2, RZ, RZ, R10 ;  /* 0x000000ffff028224 */ /* 0x001fc400078e000a */
[----:B------:R-:W-:Y:S01]  /*11520*/  @!P0 IMAD.MOV.U32 R3, RZ, RZ, R11 ;  /* 0x000000ffff038224 */ /* 0x000fe200078e000b */
[----:B------:R-:W-:Y:S02]  /*11530*/  PRMT R17, RZ, 0x7610, R17 ;  /* 0x00007610ff117816 */ /* 0x000fe40000000011 */
[----:B------:R-:W-:-:S04]  /*11540*/  PRMT R16, RZ, 0x7610, R16 ;  /* 0x00007610ff107816 */ /* 0x000fc80000000010 */
[----:B------:R0:W2:Y:S04]  /*11550*/  @!P0 LDG.E.U16 R17, [R2.64] ;  /* 0x0000000802118981 */ /* 0x0000a8000c1e1500 */
[----:B------:R0:W2:Y:S04]  /*11560*/  @!P0 LDG.E.U16 R16, [R4.64] ;  /* 0x0000000804108981 */ /* 0x0000a8000c1e1500 */
[----:B---3--:R3:W-:Y:S01]  /*11570*/  STL [R1+0x12a8], R18 ;  /* 0x0012a81201007387 */ /* 0x0087e20000100800 */
[----:B------:R-:W3:Y:S02]  /*11580*/  LDL R11, [R1+0xc68] ;  /* 0x000c6800010b7983 */ /* 0x000ee40000100800 */
[----:B------:R-:W3:Y:S01]  /*11590*/  LDL R10, [R1+0xca8] ;  /* 0x000ca800010a7983 */ /* 0x000ee20000100800 */
[----:B0-----:R-:W-:Y:S01]  /*115a0*/  PRMT R2, RZ, 0x7610, R2 ;  /* 0x00007610ff027816 */ /* 0x001fe20000000002 */
[----:B------:R-:W-:Y:S01]  /*115b0*/  @!P0 IMAD.MOV.U32 R4, RZ, RZ, R8 ;  /* 0x000000ffff048224 */ /* 0x000fe200078e0008 */
[----:B------:R-:W-:Y:S01]  /*115c0*/  PRMT R3, RZ, 0x7610, R3 ;  /* 0x00007610ff037816 */ /* 0x000fe20000000003 */
[----:B----4-:R-:W-:-:S05]  /*115d0*/  @!P0 IMAD.MOV.U32 R5, RZ, RZ, R9 ;  /* 0x000000ffff058224 */ /* 0x010fca00078e0009 */
[----:B--2---:R3:W2:Y:S04]  /*115e0*/  @!P0 LDG.E.U16 R3, [R6.64] ;  /* 0x0000000806038981 */ /* 0x0046a8000c1e1500 */
[----:B------:R0:W4:Y:S02]  /*115f0*/  @!P0 LDG.E.U16 R2, [R4.64] ;  /* 0x0000000804028981 */ /* 0x000124000c1e1500 */
[----:B0-----:R-:W-:Y:S01]  /*11600*/  PRMT R4, RZ, 0x7610, R4 ;  /* 0x00007610ff047816 */ /* 0x001fe20000000004 */
[----:B---3--:R-:W-:Y:S02]  /*11610*/  @!P0 IMAD.MOV.U32 R7, RZ, RZ, R11 ;  /* 0x000000ffff078224 */ /* 0x008fe400078e000b */
[----:B------:R-:W-:-:S05]  /*11620*/  @!P0 IMAD.MOV.U32 R6, RZ, RZ, R10 ;  /* 0x000000ffff068224 */ /* 0x000fca00078e000a */
[----:B------:R-:W3:Y:S04]  /*11630*/  @!P0 LDG.E.U16 R4, [R6.64] ;  /* 0x0000000806048981 */ /* 0x000ee8000c1e1500 */
[----:B------:R0:W-:Y:S01]  /*11640*/  STL [R1+0x12ac], R17 ;  /* 0x0012ac1101007387 */ /* 0x0001e20000100800 */
[----:B------:R0:W-:Y:S02]  /*11650*/  STL [R1+0x12b0], R16 ;  /* 0x0012b01001007387 */ /* 0x0001e40000100800 */
[----:B------:R-:W3:Y:S02]  /*11660*/  LDL R9, [R1+0xc90] ;  /* 0x000c900001097983 */ /* 0x000ee40000100800 */
[----:B------:R-:W3:Y:S01]  /*11670*/  LDL R8, [R1+0xcac] ;  /* 0x000cac0001087983 */ /* 0x000ee20000100800 */
[----:B----4-:R-:W-:Y:S01]  /*11680*/  STL [R1+0x12b4], R2 ;  /* 0x0012b40201007387 */ /* 0x010fe20000100800 */
[----:B------:R-:W4:Y:S02]  /*11690*/  LDL R20, [R1+0xc64] ;  /* 0x000c640001147983 */ /* 0x000f240000100800 */
[----:B-1----:R-:W4:Y:S02]  /*116a0*/  LDL R19, [R1+0xc8c] ;  /* 0x000c8c0001137983 */ /* 0x002f240000100800 */
[----:B--2---:R1:W-:Y:S01]  /*116b0*/  STL [R1+0x12b8], R3 ;  /* 0x0012b80301007387 */ /* 0x0043e20000100800 */
[----:B------:R-:W2:Y:S04]  /*116c0*/  LDL R11, [R1+0xc5c] ;  /* 0x000c5c00010b7983 */ /* 0x000ea80000100800 */
[----:B------:R-:W2:Y:S04]  /*116d0*/  LDL R10, [R1+0xc60] ;  /* 0x000c6000010a7983 */ /* 0x000ea80000100800 */
[----:B------:R-:W2:Y:S04]  /*116e0*/  LDL R18, [R1+0xc54] ;  /* 0x000c540001127983 */ /* 0x000ea80000100800 */
[----:B0-----:R-:W2:Y:S01]  /*116f0*/  LDL R17, [R1+0xc58] ;  /* 0x000c580001117983 */ /* 0x001ea20000100800 */
[----:B------:R-:W-:-:S03]  /*11700*/  PRMT R5, RZ, 0x7610, R5 ;  /* 0x00007610ff057816 */ /* 0x000fc60000000005 */
[----:B---3--:R0:W-:Y:S01]  /*11710*/  STL [R1+0x12bc], R4 ;  /* 0x0012bc0401007387 */ /* 0x0081e20000100800 */
[----:B------:R-:W3:Y:S01]  /*11720*/  LDL R16, [R1+0xc4c] ;  /* 0x000c4c0001107983 */ /* 0x000ee20000100800 */
[----:B------:R-:W-:Y:S02]  /*11730*/  PRMT R6, RZ, 0x7610, R6 ;  /* 0x00007610ff067816 */ /* 0x000fe40000000006 */
[----:B------:R-:W-:Y:S01]  /*11740*/  PRMT R7, RZ, 0x7610, R7 ;  /* 0x00007610ff077816 */ /* 0x000fe20000000007 */
[----:B------:R4:W3:Y:S04]  /*11750*/  @!P0 LDG.E.U16 R5, [R8.64] ;  /* 0x0000000808058981 */ /* 0x0008e8000c1e1500 */
[----:B-1----:R-:W3:Y:S04]  /*11760*/  LDL R3, [R1+0x458] ;  /* 0x0004580001037983 */ /* 0x002ee80000100800 */
[----:B------:R-:W3:Y:S04]  /*11770*/  LDL R2, [R1+0xc30] ;  /* 0x000c300001027983 */ /* 0x000ee80000100800 */
[----:B0-----:R-:W3:Y:S01]  /*11780*/  LDL R4, [R1+0xc50] ;  /* 0x000c500001047983 */ /* 0x001ee20000100800 */
[----:B----4-:R-:W-:-:S02]  /*11790*/  @!P0 IMAD.MOV.U32 R8, RZ, RZ, R19 ;  /* 0x000000ffff088224 */ /* 0x010fc400078e0013 */
[----:B------:R-:W-:Y:S01]  /*117a0*/  @!P0 IMAD.MOV.U32 R9, RZ, RZ, R20 ;  /* 0x000000ffff098224 */ /* 0x000fe200078e0014 */
[----:B--2---:R0:W2:Y:S04]  /*117b0*/  @!P0 LDG.E.U16 R7, [R10.64] ;  /* 0x000000080a078981 */ /* 0x0040a8000c1e1500 */
[----:B------:R1:W4:Y:S01]  /*117c0*/  @!P0 LDG.E.U16 R6, [R8.64] ;  /* 0x0000000808068981 */ /* 0x000322000c1e1500 */
[----:B0-----:R-:W-:Y:S02]  /*117d0*/  @!P0 IMAD.MOV.U32 R10, RZ, RZ, R17 ;  /* 0x000000ffff0a8224 */ /* 0x001fe400078e0011 */
[----:B------:R-:W-:Y:S01]  /*117e0*/  @!P0 IMAD.MOV.U32 R11, RZ, RZ, R18 ;  /* 0x000000ffff0b8224 */ /* 0x000fe200078e0012 */
[----:B-1----:R-:W-:Y:S02]  /*117f0*/  PRMT R8, RZ, 0x7610, R8 ;  /* 0x00007610ff087816 */ /* 0x002fe40000000008 */
[----:B------:R-:W-:-:S04]  /*11800*/  PRMT R9, RZ, 0x7610, R9 ;  /* 0x00007610ff097816 */ /* 0x000fc80000000009 */
[----:B------:R3:W4:Y:S02]  /*11810*/  @!P0 LDG.E.U16 R8, [R10.64] ;  /* 0x000000080a088981 */ /* 0x000724000c1e1500 */
[----:B---3--:R-:W-:Y:S02]  /*11820*/  @!P0 IMAD.MOV.U32 R11, RZ, RZ, R16 ;  /* 0x000000ffff0b8224 */ /* 0x008fe400078e0010 */
[----:B------:R-:W-:-:S05]  /*11830*/  @!P0 IMAD.MOV.U32 R10, RZ, RZ, R4 ;  /* 0x000000ffff0a8224 */ /* 0x000fca00078e0004 */
[----:B------:R0:W3:Y:S04]  /*11840*/  @!P0 LDG.E.U16 R9, [R10.64] ;  /* 0x000000080a098981 */ /* 0x0000e8000c1e1500 */
[----:B------:R-:W-:Y:S04]  /*11850*/  STL [R1+0x12c0], R5 ;  /* 0x0012c00501007387 */ /* 0x000fe80000100800 */
[----:B------:R-:W-:Y:S04]  /*11860*/  STS.U16 [R24+0x3c00], R21 ;  /* 0x003c001518007388 */ /* 0x000fe80000000400 */
[----:B----4-:R-:W-:Y:S01]  /*11870*/  STL [R1+0x12c4], R6 ;  /* 0x0012c40601007387 */ /* 0x010fe20000100800 */
[----:B--2---:R-:W-:Y:S02]  /*11880*/  STL [R1+0x12c8], R7 ;  /* 0x0012c80701007387 */ /* 0x004fe40000100800 */
[----:B------:R1:W-:Y:S01]  /*11890*/  STS.U16 [R24+0x3d00], R29 ;  /* 0x003d001d18007388 */ /* 0x0003e20000000400 */
[----:B------:R-:W-:Y:S01]  /*118a0*/  PRMT R12, RZ, 0x7610, R12 ;  /* 0x00007610ff0c7816 */ /* 0x000fe2000000000c */
[----:B0-----:R-:W-:-:S02]  /*118b0*/  @!P0 IMAD.MOV.U32 R11, RZ, RZ, R3 ;  /* 0x000000ffff0b8224 */ /* 0x001fc400078e0003 */
[----:B------:R-:W-:-:S05]  /*118c0*/  @!P0 IMAD.MOV.U32 R10, RZ, RZ, R2 ;  /* 0x000000ffff0a8224 */ /* 0x000fca00078e0002 */
[----:B------:R0:W2:Y:S04]  /*118d0*/  @!P0 LDG.E.U16 R12, [R10.64] ;  /* 0x000000080a0c8981 */ /* 0x0000a8000c1e1500 */
[----:B------:R-:W-:Y:S04]  /*118e0*/  STL [R1+0x12cc], R8 ;  /* 0x0012cc0801007387 */ /* 0x000fe80000100800 */
[----:B---3--:R3:W-:Y:S01]  /*118f0*/  STL [R1+0x12d0], R9 ;  /* 0x0012d00901007387 */ /* 0x0087e20000100800 */
[----:B-1----:R-:W4:Y:S03]  /*11900*/  LDL R29, [R1+0x454] ;  /* 0x00045400011d7983 */ /* 0x002f260000100800 */
[----:B---3--:R-:W3:Y:S01]  /*11910*/  LDL.LU R9, [R1+0x308] ;  /* 0x0003080001097983 */ /* 0x008ee20000300800 */
[----:B------:R-:W3:Y:S02]  /*11920*/  LDL.LU R8, [R1+0x2d0] ;  /* 0x0002d00001087983 */ /* 0x000ee40000300800 */
[----:B------:R-:W3:Y:S02]  /*11930*/  LDL.LU R7, [R1+0x2c8] ;  /* 0x0002c80001077983 */ /* 0x000ee40000300800 */
[----:B------:R-:W3:Y:S01]  /*11940*/  LDL.LU R6, [R1+0x290] ;  /* 0x0002900001067983 */ /* 0x000ee20000300800 */
[----:B------:R-:W3:Y:S01]  /*11950*/  LDL.LU R5, [R1+0x288] ;  /* 0x0002880001057983 */ /* 0x000ee20000300800 */
        /* <DEDUP_REMOVED lines=12> */
[----:B0-----:R-:W3:Y:S01]  /*11a20*/  LDL R11, [R1+0x450] ;  /* 0x00045000010b7983 */ /* 0x001ee20000100800 */
[----:B------:R-:W-:-:S02]  /*11a30*/  PRMT R13, RZ, 0x7610, R13 ;  /* 0x00007610ff0d7816 */ /* 0x000fc4000000000d */
[----:B--2---:R0:W-:Y:S04]  /*11a40*/  STL [R1+0x12d4], R12 ;  /* 0x0012d40c01007387 */ /* 0x0041e80000100800 */
[----:B0-----:R-:W2:Y:S01]  /*11a50*/  LDL.LU R12, [R1+0x310] ;  /* 0x00031000010c7983 */ /* 0x001ea20000300800 */
[----:B----4-:R-:W-:-:S03]  /*11a60*/  @!P0 IMAD.MOV.U32 R10, RZ, RZ, R29 ;  /* 0x000000ffff0a8224 */ /* 0x010fc600078e001d */
[----:B------:R-:W4:Y:S04]  /*11a70*/  LDL.LU R29, [R1+0x8] ;  /* 0x00000800011d7983 */ /* 0x000f280000300800 */
[----:B---3--:R0:W3:Y:S04]  /*11a80*/  @!P0 LDG.E.U16 R13, [R10.64] ;  /* 0x000000080a0d8981 */ /* 0x0080e8000c1e1500 */
[----:B0-----:R-:W2:Y:S04]  /*11a90*/  LDL R10, [R1+0x448] ;  /* 0x00044800010a7983 */ /* 0x001ea80000100800 */
[----:B------:R-:W2:Y:S01]  /*11aa0*/  LDL R11, [R1+0x44c] ;  /* 0x00044c00010b7983 */ /* 0x000ea20000100800 */
[----:B------:R-:W-:-:S02]  /*11ab0*/  PRMT R14, RZ, 0x7610, R14 ;  /* 0x00007610ff0e7816 */ /* 0x000fc4000000000e */
[----:B--2---:R-:W-:-:S04]  /*11ac0*/  @!P0 LOP3.LUT R11, R11, R10, RZ, 0x3c, !PT ;  /* 0x0000000a0b0b8212 */ /* 0x004fc800078e3cff */
[----:B------:R-:W-:-:S04]  /*11ad0*/  @!P0 LOP3.LUT R10, R11, R10, RZ, 0x3c, !PT ;  /* 0x0000000a0b0a8212 */ /* 0x000fc800078e3cff */
[----:B------:R-:W-:Y:S01]  /*11ae0*/  @!P0 LOP3.LUT R11, R11, R10, RZ, 0x3c, !PT ;  /* 0x0000000a0b0b8212 */ /* 0x000fe200078e3cff */
[----:B---3--:R0:W-:Y:S04]  /*11af0*/  STL [R1+0x12d8], R13 ;  /* 0x0012d80d01007387 */ /* 0x0081e80000100800 */
[----:B------:R1:W2:Y:S04]  /*11b00*/  @!P0 LDG.E.U16 R14, [R10.64] ;  /* 0x000000080a0e8981 */ /* 0x0002a8000c1e1500 */
[----:B0-----:R-:W3:Y:S04]  /*11b10*/  LDL.LU R13, [R1+0x350] ;  /* 0x00035000010d7983 */ /* 0x001ee80000300800 */
[----:B-1----:R-:W2:Y:S04]  /*11b20*/  LDL R10, [R1+0x440] ;  /* 0x00044000010a7983 */ /* 0x002ea80000100800 */
[----:B------:R-:W2:Y:S01]  /*11b30*/  LDL R11, [R1+0x444] ;  /* 0x00044400010b7983 */ /* 0x000ea20000100800 */
[----:B------:R-:W-:-:S02]  /*11b40*/  PRMT R15, RZ, 0x7610, R15 ;  /* 0x00007610ff0f7816 */ /* 0x000fc4000000000f */
[----:B--2---:R-:W-:-:S04]  /*11b50*/  @!P0 LOP3.LUT R11, R11, R10, RZ, 0x3c, !PT ;  /* 0x0000000a0b0b8212 */ /* 0x004fc800078e3cff */
[----:B------:R-:W-:-:S04]  /*11b60*/  @!P0 LOP3.LUT R10, R11, R10, RZ, 0x3c, !PT ;  /* 0x0000000a0b0a8212 */ /* 0x000fc800078e3cff */
[----:B------:R-:W-:-:S05]  /*11b70*/  @!P0 LOP3.LUT R11, R11, R10, RZ, 0x3c, !PT ;  /* 0x0000000a0b0b8212 */ /* 0x000fca00078e3cff */
[----:B------:R-:W2:Y:S04]  /*11b80*/  @!P0 LDG.E.U16 R15, [R10.64] ;  /* 0x000000080a0f8981 */ /* 0x000ea8000c1e1500 */
[----:B------:R0:W-:Y:S04]  /*11b90*/  STL [R1+0x12dc], R14 ;  /* 0x0012dc0e01007387 */ /* 0x0001e80000100800 */
[----:B0-----:R-:W3:Y:S04]  /*11ba0*/  LDL.LU R14, [R1+0x358] ;  /* 0x00035800010e7983 */ /* 0x001ee80000300800 */
[----:B--2---:R0:W-:Y:S04]  /*11bb0*/  STL [R1+0x12e0], R15 ;  /* 0x0012e00f01007387 */ /* 0x0041e80000100800 */
[----:B0-----:R-:W2:Y:S04]  /*11bc0*/  LDL.LU R15, [R1+0x414] ;  /* 0x00041400010f7983 */ /* 0x001ea80000300800 */
[----:B--2---:R0:W-:Y:S04]  /*11bd0*/  STL [R1+0x12e4], R15 ;  /* 0x0012e40f01007387 */ /* 0x0041e80000100800 */
[----:B0-----:R-:W2:Y:S04]  /*11be0*/  LDL.LU R15, [R1+0x434] ;  /* 0x00043400010f7983 */ /* 0x001ea80000300800 */
[----:B---3--:R-:W-:Y:S01]  /*11bf0*/  STS.U16 [R24+0x4c00], R14 ;  /* 0x004c000e18007388 */ /* 0x008fe20000000400 */
        /* <DEDUP_REMOVED lines=11> */
[----:B------:R-:W-:Y:S04]  /*11cb0*/  STS.U16 [R24+0xac00], R17 ;  /* 0x00ac001118007388 */ /* 0x000fe80000000400 */
[----:B--2---:R0:W-:Y:S04]  /*11cc0*/  STL [R1+0x12e8], R15 ;  /* 0x0012e80f01007387 */ /* 0x0041e80000100800 */
[----:B0-----:R-:W2:Y:S01]  /*11cd0*/  LDL.LU R15, [R1+0x438] ;  /* 0x00043800010f7983 */ /* 0x001ea20000300800 */
        /* <DEDUP_REMOVED lines=11> */
[----:B------:R0:W-:Y:S04]  /*11d90*/  STS.U16 [R24+0xad00], R18 ;  /* 0x00ad001218007388 */ /* 0x0001e80000000400 */
[----:B------:R-:W3:Y:S01]  /*11da0*/  LDL.LU R16, [R1+0x280] ;  /* 0x0002800001107983 */ /* 0x000ee20000300800 */
[----:B------:R1:W-:Y:S02]  /*11db0*/  STS.U16 [R24+0xbc00], R19 ;  /* 0x00bc001318007388 */ /* 0x0003e40000000400 */
[----:B------:R-:W3:Y:S02]  /*11dc0*/  LDL.LU R17, [R1+0x278] ;  /* 0x0002780001117983 */ /* 0x000ee40000300800 */
[----:B------:R4:W-:Y:S01]  /*11dd0*/  STS.U16 [R24+0xbd00], R25 ;  /* 0x00bd001918007388 */ /* 0x0009e20000000400 */
[----:B------:R4:W-:Y:S01]  /*11de0*/  STS.U16 [R24+0xcc00], R26 ;  /* 0x00cc001a18007388 */ /* 0x0009e20000000400 */
[----:B------:R4:W-:Y:S02]  /*11df0*/  STS.U16 [R24+0xcd00], R27 ;  /* 0x00cd001b18007388 */ /* 0x0009e40000000400 */
[----:B------:R4:W-:Y:S01]  /*11e00*/  STS.U16 [R24+0xdc00], R20 ;  /* 0x00dc001418007388 */ /* 0x0009e20000000400 */
[----:B0-----:R-:W3:Y:S01]  /*11e10*/  LDL.LU R18, [R1+0x240] ;  /* 0x0002400001127983 */ /* 0x001ee20000300800 */
[----:B-1----:R-:W3:Y:S02]  /*11e20*/  LDL.LU R19, [R1+0x238] ;  /* 0x0002380001137983 */ /* 0x002ee40000300800 */
[----:B------:R0:W-:Y:S01]  /*11e30*/  STS.U16 [R24+0xdd00], R21 ;  /* 0x00dd001518007388 */ /* 0x0001e20000000400 */
[----:B----4-:R-:W3:Y:S01]  /*11e40*/  LDL.LU R25, [R1+0x200] ;  /* 0x0002000001197983 */ /* 0x010ee20000300800 */
[----:B------:R-:W3:Y:S02]  /*11e50*/  LDL.LU R26, [R1+0x1f8] ;  /* 0x0001f800011a7983 */ /* 0x000ee40000300800 */
[----:B------:R-:W3:Y:S02]  /*11e60*/  LDL.LU R27, [R1+0x1c0] ;  /* 0x0001c000011b7983 */ /* 0x000ee40000300800 */
[----:B------:R1:W-:Y:S01]  /*11e70*/  STS.U16 [R24+0xec00], R0 ;  /* 0x00ec000018007388 */ /* 0x0003e20000000400 */
[----:B------:R-:W3:Y:S04]  /*11e80*/  LDL.LU R20, [R1+0x1b8] ;  /* 0x0001b80001147983 */ /* 0x000ee80000300800 */
[----:B------:R1:W-:Y:S04]  /*11e90*/  STS.U16 [R24+0xed00], R29 ;  /* 0x00ed001d18007388 */ /* 0x0003e80000000400 */
[----:B0-----:R-:W3:Y:S01]  /*11ea0*/  LDL.LU R21, [R1+0x180] ;  /* 0x0001800001157983 */ /* 0x001ee20000300800 */
[----:B------:R0:W-:Y:S02]  /*11eb0*/  STS.U16 [R24+0xfc00], R23 ;  /* 0x00fc001718007388 */ /* 0x0001e40000000400 */
[----:B------:R0:W-:Y:S01]  /*11ec0*/  STS.U16 [R24+0xfd00], R22 ;  /* 0x00fd001618007388 */ /* 0x0001e20000000400 */
[----:B-1----:R-:W-:Y:S01]  /*11ed0*/  LOP3.LUT R0, R28, 0x70, RZ, 0x3c, !PT ;  /* 0x000000701c007812 */ /* 0x002fe200078e3cff */
[----:B------:R-:W3:Y:S01]  /*11ee0*/  LDL.LU R29, [R1+0x128] ;  /* 0x00012800011d7983 */ /* 0x000ee20000300800 */
[----:B------:R-:W3:Y:S02]  /*11ef0*/  LDL.LU R28, [R1+0x64] ;  /* 0x00006400011c7983 */ /* 0x000ee40000300800 */
[----:B------:R-:W3:Y:S02]  /*11f00*/  LDL.LU R10, [R1+0x1c] ;  /* 0x00001c00010a7983 */ /* 0x000ee40000300800 */
[----:B------:R-:W3:Y:S01]  /*11f10*/  LDL.LU R11, [R1+0x4] ;  /* 0x00000400010b7983 */ /* 0x000ee20000300800 */
[----:B0-----:R-:W3:Y:S01]  /*11f20*/  LDL.LU R23, [R1+0x24] ;  /* 0x0000240001177983 */ /* 0x001ee20000300800 */
[----:B------:R-:W3:Y:S03]  /*11f30*/  LDL.LU R22, [R1+0x3c] ;  /* 0x00003c0001167983 */ /* 0x000ee60000300800 */
[----:B--2---:R0:W-:Y:S04]  /*11f40*/  STS.U16 [R0+0xe00], R15 ;  /* 0x000e000f00007388 */ /* 0x0041e80000000400 */
[----:B0-----:R-:W2:Y:S04]  /*11f50*/  LDL.LU R15, [R1+0x12e8] ;  /* 0x0012e800010f7983 */ /* 0x001ea80000300800 */
[----:B--2---:R0:W-:Y:S04]  /*11f60*/  STS.U16 [R0+0xf00], R15 ;  /* 0x000f000f00007388 */ /* 0x0041e80000000400 */
[----:B0-----:R-:W2:Y:S04]  /*11f70*/  LDL.LU R15, [R1+0x12e4] ;  /* 0x0012e400010f7983 */ /* 0x001ea80000300800 */
[----:B--2---:R0:W-:Y:S01]  /*11f80*/  STS.U16 [R0+0x1e00], R15 ;  /* 0x001e000f00007388 */ /* 0x0041e20000000400 */
[----:B---3--:R1:W-:Y:S02]  /*11f90*/  STS.U16 [R0+0x1f00], R14 ;  /* 0x001f000e00007388 */ /* 0x0083e40000000400 */
[----:B------:R2:W-:Y:S02]  /*11fa0*/  STS.U16 [R0+0x2e00], R13 ;  /* 0x002e000d00007388 */ /* 0x0005e40000000400 */
[----:B------:R3:W-:Y:S01]  /*11fb0*/  STS.U16 [R0+0x2f00], R12 ;  /* 0x002f000c00007388 */ /* 0x0007e20000000400 */
[----:B------:R3:W-:Y:S01]  /*11fc0*/  STS.U16 [R0+0x3e00], R9 ;  /* 0x003e000900007388 */ /* 0x0007e20000000400 */
[----:B------:R3:W-:Y:S03]  /*11fd0*/  STS.U16 [R0+0x3f00], R8 ;  /* 0x003f000800007388 */ /* 0x0007e60000000400 */
[----:B0-----:R-:W4:Y:S01]  /*11fe0*/  LDL.LU R15, [R1+0x12e0] ;  /* 0x0012e000010f7983 */ /* 0x001f220000300800 */
[----:B-1----:R-:W4:Y:S02]  /*11ff0*/  LDL.LU R14, [R1+0x12dc] ;  /* 0x0012dc00010e7983 */ /* 0x002f240000300800 */
[----:B--2---:R-:W2:Y:S02]  /*12000*/  LDL.LU R13, [R1+0x12d8] ;  /* 0x0012d800010d7983 */ /* 0x004ea40000300800 */
[----:B---3--:R-:W3:Y:S01]  /*12010*/  LDL.LU R12, [R1+0x12d4] ;  /* 0x0012d400010c7983 */ /* 0x008ee20000300800 */
        /* <DEDUP_REMOVED lines=30> */
[----:B0-----:R-:W2:Y:S01]  /*12200*/  LDL.LU R27, [R1+0x1298] ;  /* 0x00129800011b7983 */ /* 0x001ea20000300800 */
[----:B-1----:R-:W2:Y:S02]  /*12210*/  LDL.LU R20, [R1+0x1294] ;  /* 0x0012940001147983 */ /* 0x002ea40000300800 */
[----:B------:R-:W2:Y:S02]  /*12220*/  LDL.LU R21, [R1+0x1290] ;  /* 0x0012900001157983 */ /* 0x000ea40000300800 */
[----:B------:R-:W2:Y:S01]  /*12230*/  LDL.LU R29, [R1+0x128c] ;  /* 0x00128c00011d7983 */ /* 0x000ea20000300800 */
[----:B------:R0:W-:Y:S01]  /*12240*/  STS.U16 [R0+0xce00], R28 ;  /* 0x00ce001c00007388 */ /* 0x0001e20000000400 */
[----:B------:R-:W-:Y:S02]  /*12250*/  STS.U16 [R0+0xcf00], R22 ;  /* 0x00cf001600007388 */ /* 0x000fe40000000400 */
[----:B------:R-:W-:Y:S02]  /*12260*/  STS.U16 [R0+0xde00], R23 ;  /* 0x00de001700007388 */ /* 0x000fe40000000400 */
[----:B------:R1:W-:Y:S01]  /*12270*/  STS.U16 [R0+0xdf00], R10 ;  /* 0x00df000a00007388 */ /* 0x0003e20000000400 */
[----:B------:R-:W-:Y:S04]  /*12280*/  STS.U16 [R0+0xee00], R11 ;  /* 0x00ee000b00007388 */ /* 0x000fe80000000400 */
[----:B0-----:R-:W0:Y:S02]  /*12290*/  S2R R28, SR_TID.X ;  /* 0x00000000001c7919 */ /* 0x001e240000002100 */
[----:B0-----:R-:W-:-:S05]  /*122a0*/  LOP3.LUT R28, R28, 0x7f, RZ, 0xc0, !PT ;  /* 0x0000007f1c1c7812 */ /* 0x001fca00078ec0ff */
[----:B------:R-:W-:-:S05]  /*122b0*/  IMAD.SHL.U32 R28, R28, 0x2, RZ ;  /* 0x000000021c1c7824 */ /* 0x000fca00078e00ff */
[C---:B-1----:R-:W-:Y:S01]  /*122c0*/  LOP3.LUT R10, R28.reuse, 0x10, RZ, 0x3c, !PT ;  /* 0x000000101c0a7812 */ /* 0x042fe200078e3cff */
[----:B--2---:R0:W-:Y:S04]  /*122d0*/  STS.U16 [R0+0xef00], R29 ;  /* 0x00ef001d00007388 */ /* 0x0041e80000000400 */
[----:B0-----:R-:W2:Y:S01]  /*122e0*/  LDL.LU R29, [R1+0x1288] ;  /* 0x00128800011d7983 */ /* 0x001ea20000300800 */
[----:B------:R-:W-:Y:S01]  /*122f0*/  STS.U16 [R0+0xfe00], R21 ;  /* 0x00fe001500007388 */ /* 0x000fe20000000400 */
[----:B------:R-:W-:Y:S01]  /*12300*/  LOP3.LUT R11, R28, 0x20, RZ, 0x3c, !PT ;  /* 0x000000201c0b7812 */ /* 0x000fe200078e3cff */
[----:B------:R-:W-:Y:S01]  /*12310*/  STS.U16 [R0+0xff00], R20 ;  /* 0x00ff001400007388 */ /* 0x000fe20000000400 */
[----:B------:R-:W-:Y:S04]  /*12320*/  STS.U16 [R28+0x10000], R19 ;  /* 0x010000131c007388 */ /* 0x000fe80000000400 */
[----:B------:R-:W-:Y:S01]  /*12330*/  STS.U16 [R28+0x10800], R6 ;  /* 0x010800061c007388 */ /* 0x000fe20000000400 */
[----:B------:R-:W-:Y:S02]  /*12340*/  STS.U16 [R10+0x10100], R18 ;  /* 0x010100120a007388 */ /* 0x000fe40000000400 */
[----:B------:R-:W-:Y:S02]  /*12350*/  STS.U16 [R10+0x10900], R7 ;  /* 0x010900070a007388 */ /* 0x000fe40000000400 */
[----:B------:R-:W-:Y:S01]  /*12360*/  STS.U16 [R11+0x10200], R17 ;  /* 0x010200110b007388 */ /* 0x000fe20000000400 */
[----:B------:R-:W-:Y:S01]  /*12370*/  STS.U16 [R11+0x10a00], R8 ;  /* 0x010a00080b007388 */ /* 0x000fe20000000400 */
[----:B------:R-:W-:Y:S02]  /*12380*/  STS.U16 [R27+0x10300], R16 ;  /* 0x010300101b007388 */ /* 0x000fe40000000400 */
[----:B------:R0:W-:Y:S02]  /*12390*/  STS.U16 [R27+0x10b00], R9 ;  /* 0x010b00091b007388 */ /* 0x0001e40000000400 */
[----:B------:R-:W-:Y:S01]  /*123a0*/  STS.U16 [R26+0x10400], R2 ;  /* 0x010400021a007388 */ /* 0x000fe20000000400 */
[----:B---3--:R-:W-:Y:S01]  /*123b0*/  STS.U16 [R26+0x10c00], R12 ;  /* 0x010c000c1a007388 */ /* 0x008fe20000000400 */
[----:B------:R-:W-:Y:S03]  /*123c0*/  STS.U16 [R25+0x10500], R3 ;  /* 0x0105000319007388 */ /* 0x000fe60000000400 */
[----:B0-----:R-:W0:Y:S01]  /*123d0*/  S2R R27, SR_TID.X ;  /* 0x00000000001b7919 */ /* 0x001e220000002100 */
[----:B------:R-:W-:Y:S02]  /*123e0*/  STS.U16 [R25+0x10d00], R13 ;  /* 0x010d000d19007388 */ /* 0x000fe40000000400 */
[----:B------:R-:W-:Y:S02]  /*123f0*/  STS.U16 [R24+0x10600], R4 ;  /* 0x0106000418007388 */ /* 0x000fe40000000400 */
[----:B----4-:R-:W-:Y:S01]  /*12400*/  STS.U16 [R24+0x10e00], R14 ;  /* 0x010e000e18007388 */ /* 0x010fe20000000400 */
[----:B------:R-:W-:Y:S01]  /*12410*/  STS.U16 [R0+0x10700], R5 ;  /* 0x0107000500007388 */ /* 0x000fe20000000400 */
[----:B------:R0:W-:Y:S02]  /*12420*/  STS.U16 [R0+0x10f00], R15 ;  /* 0x010f000f00007388 */ /* 0x0001e40000000400 */
[----:B------:R-:W-:Y:S01]  /*12430*/  BAR.SYNC.DEFER_BLOCKING 0x0 ;  /* 0x0000000000007b1d */ /* 0x000fe20000010000 */
[C---:B0-----:R-:W-:Y:S01]  /*12440*/  LOP3.LUT R0, R27.reuse, 0x7, RZ, 0xc0, !PT ;  /* 0x000000071b007812 */ /* 0x041fe200078ec0ff */
[----:B------:R-:W-:-:S04]  /*12450*/  IMAD.SHL.U32 R22, R27, 0x2, RZ ;  /* 0x000000021b167824 */ /* 0x000fc800078e00ff */
[----:B------:R-:W-:-:S05]  /*12460*/  IMAD R0, R0, 0x110, RZ ;  /* 0x0000011000007824 */ /* 0x000fca00078e02ff */
[----:B------:R-:W-:-:S05]  /*12470*/  LOP3.LUT R0, R0, 0x30, R22, 0x78, !PT ;  /* 0x0000003000007812 */ /* 0x000fca00078e7816 */
[----:B------:R-:W-:Y:S04]  /*12480*/  LDSM.16.M88.4 R12, [R0+0x10000] ;  /* 0x01000000000c783b */ /* 0x000fe80000000200 */
[----:B------:R-:W-:Y:S04]  /*12490*/  LDSM.16.M88.4 R16, [R0+0x10800] ;  /* 0x010800000010783b */ /* 0x000fe80000000200 */
[----:B--2---:R-:W0:Y:S04]  /*124a0*/  LDSM.16.MT88.4 R8, [R29] ;  /* 0x000000001d08783b */ /* 0x004e280000004200 */
[----:B------:R-:W1:Y:S04]  /*124b0*/  LDSM.16.MT88.4 R4, [R29+0x80] ;  /* 0x000080001d04783b */ /* 0x000e680000004200 */
[----:B------:R-:W2:Y:S04]  /*124c0*/  LDSM.16.MT88.4 R20, [R29+0x100] ;  /* 0x000100001d14783b */ /* 0x000ea80000004200 */
[----:B0-----:R-:W-:Y:S01]  /*124d0*/  STL.64 [R1+0x1280], R10 ;  /* 0x0012800a01007387 */ /* 0x001fe20000100a00 */
[----:B------:R-:W-:Y:S02]  /*124e0*/  STL.64 [R1+0x1278], R8 ;  /* 0x0012780801007387 */ /* 0x000fe40000100a00 */
[----:B------:R-:W-:Y:S02]  /*124f0*/  STL [R1+0x1224], R14 ;  /* 0x0012240e01007387 */ /* 0x000fe40000100800 */
[----:B------:R-:W-:Y:S01]  /*12500*/  STL [R1+0x1220], R15 ;  /* 0x0012200f01007387 */ /* 0x000fe20000100800 */
[----:B------:R-:W-:Y:S01]  /*12510*/  STL [R1+0x120c], R18 ;  /* 0x00120c1201007387 */ /* 0x000fe20000100800 */
[----:B------:R-:W-:Y:S02]  /*12520*/  STL [R1+0x1208], R19 ;  /* 0x0012081301007387 */ /* 0x000fe40000100800 */
[----:B------:R0:W-:Y:S02]  /*12530*/  STL.64 [R1+0x1270], R16 ;  /* 0x0012701001007387 */ /* 0x0001e40000100a00 */
[----:B-1----:R-:W-:Y:S01]  /*12540*/  STL.64 [R1+0x1268], R6 ;  /* 0x0012680601007387 */ /* 0x002fe20000100a00 */
[----:B------:R-:W-:Y:S02]  /*12550*/  STL.64 [R1+0x1260], R4 ;  /* 0x0012600401007387 */ /* 0x000fe40000100a00 */
[----:B------:R-:W1:Y:S04]  /*12560*/  LDSM.16.MT88.4 R4, [R29+0x180] ;  /* 0x000180001d04783b */ /* 0x000e680000004200 */
[----:B--2---:R-:W-:Y:S02]  /*12570*/  STL.64 [R1+0x1248], R22 ;  /* 0x0012481601007387 */ /* 0x004fe40000100a00 */
[----:B------:R-:W-:Y:S01]  /*12580*/  STL.64 [R1+0x1240], R20 ;  /* 0x0012401401007387 */ /* 0x000fe20000100a00 */
[----:B------:R-:W2:Y:S04]  /*12590*/  LDSM.16.MT88.4 R8, [R29+0x2000] ;  /* 0x002000001d08783b */ /* 0x000ea80000004200 */
[----:B0-----:R-:W3:Y:S01]  /*125a0*/  LDL.LU.64 R16, [R1+0x170] ;  /* 0x0001700001107983 */ /* 0x001ee20000300a00 */
[----:B------:R-:W3:Y:S03]  /*125b0*/  LDL.LU.64 R18, [R1+0x178] ;  /* 0x0001780001127983 */ /* 0x000ee60000300a00 */
[----:B-1----:R0:W-:Y:S01]  /*125c0*/  STL.64 [R1], R4 ;  /* 0x0000000401007387 */ /* 0x0021e20000100a00 */
[----:B------:R1:W-:Y:S03]  /*125d0*/  STL.64 [R1+0x8], R6 ;  /* 0x0000080601007387 */ /* 0x0003e60000100a00 */
[----:B0-----:R-:W4:Y:S01]  /*125e0*/  LDL.LU.64 R4, [R1+0x160] ;  /* 0x0001600001047983 */ /* 0x001f220000300a00 */
[----:B-1----:R-:W4:Y:S02]  /*125f0*/  LDL.LU.64 R6, [R1+0x168] ;  /* 0x0001680001067983 */ /* 0x002f240000300a00 */
[----:B------:R-:W3:Y:S02]  /*12600*/  LDL.LU.64 R20, [R1+0x130] ;  /* 0x0001300001147983 */ /* 0x000ee40000300a00 */
[----:B------:R-:W3:Y:S02]  /*12610*/  LDL.LU.64 R22, [R1+0x138] ;  /* 0x0001380001167983 */ /* 0x000ee40000300a00 */
[----:B--2---:R-:W-:Y:S01]  /*12620*/  IMAD.MOV.U32 R15, RZ, RZ, R8 ;  /* 0x000000ffff0f7224 */ /* 0x004fe200078e0008 */
[----:B---3--:R-:W-:Y:S01]  /*12630*/  STL.64 [R1+0x1258], R22 ;  /* 0x0012581601007387 */ /* 0x008fe20000100a00 */
[----:B------:R0:W-:Y:S03]  /*12640*/  STL.64 [R1+0x1250], R20 ;  /* 0x0012501401007387 */ /* 0x0001e60000100a00 */
[----:B0-----:R-:W2:Y:S01]  /*12650*/  LDL.LU.64 R20, [R1+0x150] ;  /* 0x0001500001147983 */ /* 0x001ea20000300a00 */
[----:B------:R-:W2:Y:S02]  /*12660*/  LDL.LU.64 R22, [R1+0x158] ;  /* 0x0001580001167983 */ /* 0x000ea40000300a00 */
[----:B------:R-:W-:Y:S02]  /*12670*/  STL [R1+0x34], R9 ;  /* 0x0000340901007387 */ /* 0x000fe40000100800 */
[----:B------:R-:W-:Y:S02]  /*12680*/  STL.64 [R1+0x38], R10 ;  /* 0x0000380a01007387 */ /* 0x000fe40000100a00 */
[----:B------:R-:W0:Y:S04]  /*12690*/  LDSM.16.MT88.4 R8, [R29+0x2080] ;  /* 0x002080001d08783b */ /* 0x000e280000004200 */
[----:B------:R-:W3:Y:S01]  /*126a0*/  LDL.LU.64 R24, [R1+0x50] ;  /* 0x0000500001187983 */ /* 0x000ee20000300a00 */
[----:B------:R-:W3:Y:S02]  /*126b0*/  LDL.LU.64 R26, [R1+0x58] ;  /* 0x00005800011a7983 */ /* 0x000ee40000300a00 */
[----:B------:R-:W-:Y:S01]  /*126c0*/  STL [R1+0x1228], R15 ;  /* 0x0012280f01007387 */ /* 0x000fe20000100800 */
[----:B0-----:R-:W-:Y:S01]  /*126d0*/  STL.64 [R1+0x20], R8 ;  /* 0x0000200801007387 */ /* 0x001fe20000100a00 */
[----:B------:R-:W-:Y:S02]  /*126e0*/  STL [R1+0x28], R10 ;  /* 0x0000280a01007387 */ /* 0x000fe40000100800 */
[----:B------:R-:W-:-:S02]  /*126f0*/  IMAD.MOV.U32 R14, RZ, RZ, R11 ;  /* 0x000000ffff0e7224 */ /* 0x000fc400078e000b */
[----:B------:R-:W0:Y:S04]  /*12700*/  LDSM.16.MT88.4 R8, [R29+0x2100] ;  /* 0x002100001d08783b */ /* 0x000e280000004200 */
[----:B------:R-:W-:Y:S04]  /*12710*/  STL [R1+0x122c], R14 ;  /* 0x00122c0e01007387 */ /* 0x000fe80000100800 */
[----:B0-----:R-:W-:Y:S01]  /*12720*/  STL.64 [R1+0x10], R8 ;  /* 0x0000100801007387 */ /* 0x001fe20000100a00 */
[----:B------:R-:W-:Y:S02]  /*12730*/  STL.64 [R1+0x18], R10 ;  /* 0x0000180a01007387 */ /* 0x000fe40000100a00 */
[----:B------:R-:W0:Y:S02]  /*12740*/  LDSM.16.MT88.4 R8, [R29+0x2180] ;  /* 0x002180001d08783b */ /* 0x000e240000004200 */
[----:B0-----:R-:W-:Y:S02]  /*12750*/  STL.64 [R1+0x70], R8 ;  /* 0x0000700801007387 */ /* 0x001fe40000100a00 */
[----:B------:R0:W-:Y:S02]  /*12760*/  STL.64 [R1+0x78], R10 ;  /* 0x0000780a01007387 */ /* 0x0001e40000100a00 */
[----:B0-----:R-:W2:Y:S01]  /*12770*/  LDL.LU.64 R10, [R1+0x1280] ;  /* 0x00128000010a7983 */ /* 0x001ea20000300a00 */
[----:B------:R-:W2:Y:S02]  /*12780*/  LDL.LU.64 R8, [R1+0x1278] ;  /* 0x0012780001087983 */ /* 0x000ea40000300a00 */
[C---:B--2---:R-:W-:Y:S11]  /*12790*/  HMMA.16816.F32 R16, R8.reuse, R12, R16 ;  /* 0x0000000c0810723c */ /* 0x044ff60000001810 */
[----:B------:R-:W-:Y:S11]  /*127a0*/  @!UPT UIADD3 URZ, URZ, URZ, URZ ;  /* 0x0000003f3f3ff290 */ /* 0x000ff6000fffe03f */
[----:B------:R-:W-:Y:S01]  /*127b0*/  @!UPT UIADD3 URZ, URZ, URZ, URZ ;  /* 0x0000003f3f3ff290 */ /* 0x000fe2000fffe03f */
[----:B------:R0:W-:Y:S04]  /*127c0*/  STL.64 [R1+0xb0], R16 ;  /* 0x0000b01001007387 */ /* 0x0001e80000100a00 */
[----:B0-----:R-:W4:Y:S02]  /*127d0*/  LDL.LU.64 R16, [R1+0x1270] ;  /* 0x0012700001107983 */ /* 0x001f240000300a00 */
[----:B----4-:R-:W-:Y:S02]  /*127e0*/  HMMA.16816.F32 R8, R8, R16, R4 ;  /* 0x000000100808723c */ /* 0x010fe40000001804 */
[----:B------:R-:W2:Y:S01]  /*127f0*/  LDL.LU.64 R6, [R1+0x1268] ;  /* 0x0012680001067983 */ /* 0x000ea20000300a00 */
[----:B------:R-:W2:Y:S11]  /*12800*/  LDL.LU.64 R4, [R1+0x1260] ;  /* 0x0012600001047983 */ /* 0x000eb60000300a00 */
[----:B------:R-:W-:Y:S09]  /*12810*/  @!UPT UIADD3 URZ, URZ, URZ, URZ ;  /* 0x0000003f3f3ff290 */ /* 0x000ff2000fffe03f */
[----:B------:R0:W-:Y:S01]  /*12820*/  STL.64 [R1+0xa0], R8 ;  /* 0x0000a00801007387 */ /* 0x0001e20000100a00 */
[----:B------:R1:W-:Y:S03]  /*12830*/  STL.64 [R1+0xa8], R10 ;  /* 0x0000a80a01007387 */ /* 0x0003e60000100a00 */
[----:B0-----:R-:W4:Y:S01]  /*12840*/  LDL.LU.64 R8, [R1+0x40] ;  /* 0x0000400001087983 */ /* 0x001f220000300a00 */
[----:B-1----:R-:W4:Y:S01]  /*12850*/  LDL.LU.64 R10, [R1+0x48] ;  /* 0x00004800010a7983 */ /* 0x002f220000300a00 */
[C---:B--2---:R-:W-:Y:S11]  /*12860*/  HMMA.16816.F32 R20, R4.reuse, R12, R20 ;  /* 0x0000000c0414723c */ /* 0x044ff60000001814 */
[----:B------:R-:W-:Y:S11]  /*12870*/  @!UPT UIADD3 URZ, URZ, URZ, URZ ;  /* 0x0000003f3f3ff290 */ /* 0x000ff6000fffe03f */
[----:B------:R-:W-:Y:S01]  /*12880*/  @!UPT UIADD3 URZ, URZ, URZ, URZ ;  /* 0x0000003f3f3ff290 */ /* 0x000fe2000fffe03f */
[----:B------:R-:W-:Y:S01]  /*12890*/  STL.64 [R1+0x90], R20 ;  /* 0x0000901401007387 */ /* 0x000fe20000100a00 */
[----:B------:R0:W-:Y:S03]  /*128a0*/  STL.64 [R1+0x98], R22 ;  /* 0x0000981601007387 */ /* 0x0001e60000100a00 */
[----:B0-----:R-:W2:Y:S01]  /*128b0*/  LDL.LU.64 R22, [R1+0x1258] ;  /* 0x0012580001167983 */ /* 0x001ea20000300a00 */
[----:B------:R-:W2:Y:S02]  /*128c0*/  LDL.LU.64 R20, [R1+0x1250] ;  /* 0x0012500001147983 */ /* 0x000ea40000300a00 */
[----:B--2---:R-:W-:Y:S01]  /*128d0*/  HMMA.16816.F32 R4, R4, R16, R20 ;  /* 0x000000100404723c */ /* 0x004fe20000001814 */
[----:B------:R-:W3:Y:S01]  /*128e0*/  LDL.LU.64 R22, [R1+0x1248] ;  /* 0x0012480001167983 */ /* 0x000ee20000300a00 */
[----:B------:R-:W3:Y:S11]  /*128f0*/  LDL.LU.64 R20, [R1+0x1240] ;  /* 0x0012400001147983 */ /* 0x000ef60000300a00 */
[----:B------:R-:W-:Y:S10]  /*12900*/  @!UPT UIADD3 URZ, URZ, URZ, URZ ;  /* 0x0000003f3f3ff290 */ /* 0x000ff4000fffe03f */
[----:B------:R0:W-:Y:S01]  /*12910*/  STL.64 [R1+0x80], R4 ;  /* 0x0000800401007387 */ /* 0x0001e20000100a00 */
[----:B------:R1:W-:Y:S03]  /*12920*/  STL.64 [R1+0x88], R6 ;  /* 0x0000880601007387 */ /* 0x0003e60000100a00 */
[----:B0-----:R-:W2:Y:S01]  /*12930*/  LDL.LU.64 R4, [R1] ;  /* 0x0000000001047983 */ /* 0x001ea20000300a00 */
[----:B-1----:R-:W2:Y:S01]  /*12940*/  LDL.LU.64 R6, [R1+0x8] ;  /* 0x0000080001067983 */ /* 0x002ea20000300a00 */
[C---:B---3--:R-:W-:Y:S11]  /*12950*/  HMMA.16816.F32 R24, R20.reuse, R12, R24 ;  /* 0x0000000c1418723c */ /* 0x048ff60000001818 */
[----:B------:R-:W-:Y:S11]  /*12960*/  @!UPT UIADD3 URZ, URZ, URZ, URZ ;  /* 0x0000003f3f3ff290 */ /* 0x000ff6000fffe03f */
[----:B------:R-:W-:Y:S02]  /*12970*/  @!UPT UIADD3 URZ, URZ, URZ, URZ ;  /* 0x0000003f3f3ff290 */ /* 0x000fe4000fffe03f */
[----:B------:R-:W-:Y:S02]  /*12980*/  IMAD.MOV.U32 R2, RZ, RZ, R26 ;  /* 0x000000ffff027224 */ /* 0x000fe400078e001a */
[----:B------:R-:W-:Y:S02]  /*12990*/  IMAD.MOV.U32 R0, RZ, RZ, R27 ;  /* 0x000000ffff007224 */ /* 0x000fe400078e001b */
[----:B------:R-:W-:Y:S02]  /*129a0*/  IMAD.MOV.U32 R28, RZ, RZ, R24 ;  /* 0x000000ffff1c7224 */ /* 0x000fe400078e0018 */
[----:B------:R-:W-:Y:S01]  /*129b0*/  IMAD.MOV.U32 R3, RZ, RZ, R25 ;  /* 0x000000ffff037224 */ /* 0x000fe200078e0019 */
[----:B------:R-:W3:Y:S01]  /*129c0*/  LDL.LU.64 R26, [R1+0x1238] ;  /* 0x00123800011a7983 */ /* 0x000ee20000300a00 */
[----:B------:R-:W3:Y:S01]  /*129d0*/  LDL.LU.64 R24, [R1+0x1230] ;  /* 0x0012300001187983 */ /* 0x000ee20000300a00 */
[----:B----4-:R-:W-:Y:S01]  /*129e0*/  HMMA.16816.F32 R8, R20, R16, R8 ;  /* 0x000000101408723c */ /* 0x010fe20000001808 */
[----:B------:R-:W-:Y:S01]  /*129f0*/  STL [R1+0x121c], R0 ;  /* 0x00121c0001007387 */ /* 0x000fe20000100800 */
[----:B------:R-:W-:Y:S01]  /*12a00*/  STL [R1+0x1218], R2 ;  /* 0x0012180201007387 */ /* 0x000fe20000100800 */
[----:B------:R-:W-:Y:S02]  /*12a10*/  STL [R1+0x1214], R3 ;  /* 0x0012140301007387 */ /* 0x000fe40000100800 */
[----:B------:R-:W-:Y:S02]  /*12a20*/  STL [R1+0x1210], R28 ;  /* 0x0012101c01007387 */ /* 0x000fe40000100800 */
[----:B--2---:R-:W-:-:S02]  /*12a30*/  IMAD.MOV.U32 R21, RZ, RZ, R4 ;  /* 0x000000ffff157224 */ /* 0x004fc400078e0004 */
[----:B------:R-:W-:Y:S11]  /*12a40*/  IMAD.MOV.U32 R20, RZ, RZ, R5 ;  /* 0x000000ffff147224 */ /* 0x000ff600078e0005 */
[----:B------:R-:W-:Y:S03]  /*12a50*/  @!UPT UIADD3 URZ, URZ, URZ, URZ ;  /* 0x0000003f3f3ff290 */ /* 0x000fe6000fffe03f */
[----:B------:R0:W-:Y:S04]  /*12a60*/  STL.64 [R1+0x68], R10 ;  /* 0x0000680a01007387 */ /* 0x0001e80000100a00 */
[----:B0-----:R-:W0:Y:S01]  /*12a70*/  S2R R11, SR_TID.X ;  /* 0x00000000000b7919 */ /* 0x001e220000002100 */
[----:B------:R-:W-:Y:S02]  /*12a80*/  IMAD.MOV.U32 R14, RZ, RZ, R18 ;  /* 0x000000ffff0e7224 */ /* 0x000fe400078e0012 */
[----:B------:R-:W-:Y:S02]  /*12a90*/  IMAD.MOV.U32 R18, RZ, RZ, R8 ;  /* 0x000000ffff127224 */ /* 0x000fe400078e0008 */
[----:B------:R-:W-:Y:S02]  /*12aa0*/  IMAD.MOV.U32 R15, RZ, RZ, R19 ;  /* 0x000000ffff0f7224 */ /* 0x000fe400078e0013 */
[----:B------:R-:W-:Y:S01]  /*12ab0*/  IMAD.MOV.U32 R19, RZ, RZ, R9 ;  /* 0x000000ffff137224 */ /* 0x000fe200078e0009 */
[C---:B0-----:R-:W-:Y:S01]  /*12ac0*/  LOP3.LUT R8, R11.reuse, 0x7, RZ, 0xc0, !PT ;  /* 0x000000070b087812 */ /* 0x041fe200078ec0ff */
[----:B------:R-:W-:-:S04]  /*12ad0*/  IMAD.SHL.U32 R9, R11, 0x2, RZ ;  /* 0x000000020b097824 */ /* 0x000fc800078e00ff */
[----:B------:R-:W-:-:S05]  /*12ae0*/  IMAD R8, R8, 0x110, RZ ;  /* 0x0000011008087824 */ /* 0x000fca00078e02ff */
[----:B------:R-:W-:-:S04]  /*12af0*/  LOP3.LUT R8, R8, 0x30, R9, 0x78, !PT ;  /* 0x0000003008087812 */ /* 0x000fc800078e7809 */
[----:B------:R-:W-:Y:S01]  /*12b00*/  LOP3.LUT R8, R8, 0x40, RZ, 0x3c, !PT ;  /* 0x0000004008087812 */ /* 0x000fe200078e3cff */
[----:B---3--:R-:W-:Y:S07]  /*12b10*/  HMMA.16816.F32 R24, R4, R12, R24 ;  /* 0x0000000c0418723c */ /* 0x008fee0000001818 */
[----:B------:R-:W-:Y:S02]  /*12b20*/  IMAD.MOV.U32 R13, RZ, RZ, R6 ;  /* 0x000000ffff0d7224 */ /* 0x000fe400078e0006 */
[----:B------:R-:W-:-:S02]  /*12b30*/  IMAD.MOV.U32 R12, RZ, RZ, R7 ;  /* 0x000000ffff0c7224 */ /* 0x000fc400078e0007 */
[----:B------:R-:W0:Y:S02]  /*12b40*/  LDSM.16.MT88.4 R4, [R29+0x4000] ;  /* 0x004000001d04783b */ /* 0x000e240000004200 */
[----:B0-----:R-:W-:Y:S02]  /*12b50*/  IMAD.MOV.U32 R0, RZ, RZ, R4 ;  /* 0x000000ffff007224 */ /* 0x001fe400078e0004 */
[----:B------:R-:W-:Y:S02]  /*12b60*/  IMAD.MOV.U32 R2, RZ, RZ, R5 ;  /* 0x000000ffff027224 */ /* 0x000fe400078e0005 */
[----:B------:R-:W-:Y:S02]  /*12b70*/  IMAD.MOV.U32 R3, RZ, RZ, R6 ;  /* 0x000000ffff037224 */ /* 0x000fe400078e0006 */
[----:B------:R-:W-:Y:S02]  /*12b80*/  IMAD.MOV.U32 R28, RZ, RZ, R7 ;  /* 0x000000ffff1c7224 */ /* 0x000fe400078e0007 */
[----:B------:R-:W0:Y:S04]  /*12b90*/  LDSM.16.M88.4 R4, [R8+0x10000] ;  /* 0x010000000804783b */ /* 0x000e280000000200 */
[----:B------:R-:W-:Y:S01]  /*12ba0*/  STL.64 [R1+0x50], R24 ;  /* 0x0000501801007387 */ /* 0x000fe20000100a00 */
[----:B------:R-:W-:Y:S02]  /*12bb0*/  STL.64 [R1+0x58], R26 ;  /* 0x0000581a01007387 */ /* 0x000fe40000100a00 */
[----:B------:R-:W1:Y:S04]  /*12bc0*/  LDSM.16.M88.4 R8, [R8+0x10800] ;  /* 0x010800000808783b */ /* 0x000e680000000200 */
[----:B------:R-:W2:Y:S01]  /*12bd0*/  LDSM.16.MT88.4 R24, [R29+0x4080] ;  /* 0x004080001d18783b */ /* 0x000ea20000004200 */
[----:B0-----:R-:W-:Y:S03]  /*12be0*/  STL.64 [R1+0x1188], R6 ;  /* 0x0011880601007387 */ /* 0x001fe60000100a00 */
[----:B------:R0:W-:Y:S02]  /*12bf0*/  STL.64 [R1+0x1180], R4 ;  /* 0x0011800401007387 */ /* 0x0001e40000100a00 */
[----:B0-----:R-:W3:Y:S01]  /*12c00*/  LDL.LU R4, [R1+0x70] ;  /* 0x0000700001047983 */ /* 0x001ee20000300800 */
[----:B------:R-:W3:Y:S02]  /*12c10*/  LDL.LU R5, [R1+0x74] ;  /* 0x0000740001057983 */ /* 0x000ee40000300800 */
[----:B------:R-:W4:Y:S02]  /*12c20*/  LDL.LU R6, [R1+0x78] ;  /* 0x0000780001067983 */ /* 0x000f240000300800 */
[----:B------:R-:W4:Y:S02]  /*12c30*/  LDL.LU R7, [R1+0x7c] ;  /* 0x00007c0001077983 */ /* 0x000f240000300800 */
[----:B----4-:R0:W-:Y:S01]  /*12c40*/  STL.64 [R1+0x11c8], R6 ;  /* 0x0011c80601007387 */ /* 0x0101e20000100a00 */
[----:B---3--:R3:W-:Y:S02]  /*12c50*/  STL.64 [R1+0x11c0], R4 ;  /* 0x0011c00401007387 */ /* 0x0087e40000100a00 */
[----:B0-----:R-:W-:Y:S01]  /*12c60*/  IMAD.MOV.U32 R6, RZ, RZ, R14 ;  /* 0x000000ffff067224 */ /* 0x001fe200078e000e */
[----:B---3--:R-:W3:Y:S01]  /*12c70*/  LDL.LU R4, [R1+0xb0] ;  /* 0x0000b00001047983 */ /* 0x008ee20000300800 */
[----:B------:R-:W3:Y:S02]  /*12c80*/  LDL.LU R5, [R1+0xb4] ;  /* 0x0000b40001057983 */ /* 0x000ee40000300800 */
[----:B------:R-:W4:Y:S02]  /*12c90*/  LDL.LU R14, [R1+0x122c] ;  /* 0x00122c00010e7983 */ /* 0x000f240000300800 */
[----:B------:R-:W-:-:S02]  /*12ca0*/  IMAD.MOV.U32 R7, RZ, RZ, R15 ;  /* 0x000000ffff077224 */ /* 0x000fc400078e000f */
[----:B------:R-:W3:Y:S01]  /*12cb0*/  LDL.LU R15, [R1+0x1228] ;  /* 0x00122800010f7983 */ /* 0x000ee20000300800 */
[----:B-1----:R-:W-:Y:S02]  /*12cc0*/  STL [R1+0x1114], R10 ;  /* 0x0011140a01007387 */ /* 0x002fe40000100800 */
[----:B------:R-:W-:Y:S02]  /*12cd0*/  STL [R1+0x1110], R11 ;  /* 0x0011100b01007387 */ /* 0x000fe40000100800 */
[----:B------:R0:W-:Y:S02]  /*12ce0*/  STL.64 [R1+0x1178], R8 ;  /* 0x0011780801007387 */ /* 0x0001e40000100a00 */
[----:B0-----:R-:W-:Y:S02]  /*12cf0*/  IMAD.MOV.U32 R8, RZ, RZ, R21 ;  /* 0x000000ffff087224 */ /* 0x001fe400078e0015 */
[----:B------:R-:W-:Y:S02]  /*12d00*/  IMAD.MOV.U32 R9, RZ, RZ, R20 ;  /* 0x000000ffff097224 */ /* 0x000fe400078e0014 */
[----:B------:R-:W0:Y:S04]  /*12d10*/  LDSM.16.MT88.4 R20, [R29+0x4100] ;  /* 0x004100001d14783b */ /* 0x000e280000004200 */
[----:B--2---:R-:W-:Y:S01]  /*12d20*/  STL.64 [R1+0x1160], R26 ;  /* 0x0011601a01007387 */ /* 0x004fe20000100a00 */
[----:B------:R1:W-:Y:S03]  /*12d30*/  STL.64 [R1+0x1158], R24 ;  /* 0x0011581801007387 */ /* 0x0003e60000100a00 */
[----:B-1----:R-:W2:Y:S01]  /*12d40*/  LDL.LU.64 R24, [R1+0x140] ;  /* 0x0001400001187983 */ /* 0x002ea20000300a00 */
[----:B------:R-:W2:Y:S03]  /*12d50*/  LDL.LU.64 R26, [R1+0x148] ;  /* 0x00014800011a7983 */ /* 0x000ea60000300a00 */
[----:B0-----:R-:W-:Y:S01]  /*12d60*/  STL.64 [R1+0x1140], R22 ;  /* 0x0011401601007387 */ /* 0x001fe20000100a00 */
[----:B------:R0:W-:Y:S03]  /*12d70*/  STL.64 [R1+0x1138], R20 ;  /* 0x0011381401007387 */ /* 0x0001e60000100a00 */
[----:B0-----:R-:W2:Y:S01]  /*12d80*/  LDL.LU R20, [R1+0x20] ;  /* 0x0000200001147983 */ /* 0x001ea20000300800 */
[----:B------:R-:W2:Y:S02]  /*12d90*/  LDL.LU R21, [R1+0x24] ;  /* 0x0000240001157983 */ /* 0x000ea40000300800 */
[----:B------:R-:W2:Y:S02]  /*12da0*/  LDL.LU R22, [R1+0x28] ;  /* 0x0000280001167983 */ /* 0x000ea40000300800 */
[----:B----4-:R-:W-:-:S02]  /*12db0*/  IMAD.MOV.U32 R23, RZ, RZ, R14 ;  /* 0x000000ffff177224 */ /* 0x010fc400078e000e */
[----:B------:R-:W4:Y:S04]  /*12dc0*/  LDL.LU R14, [R1+0x1224] ;  /* 0x00122400010e7983 */ /* 0x000f280000300800 */
[----:B--2---:R-:W-:Y:S01]  /*12dd0*/  STL.64 [R1+0x11f8], R22 ;  /* 0x0011f81601007387 */ /* 0x004fe20000100a00 */
[----:B------:R3:W-:Y:S02]  /*12de0*/  STL.64 [R1+0x11f0], R20 ;  /* 0x0011f01401007387 */ /* 0x0007e40000100a00 */
[----:B---3--:R-:W-:Y:S02]  /*12df0*/  IMAD.MOV.U32 R20, RZ, RZ, R15 ;  /* 0x000000ffff147224 */ /* 0x008fe400078e000f */
[----:B------:R-:W4:Y:S01]  /*12e00*/  LDL.LU R15, [R1+0x1220] ;  /* 0x00122000010f7983 */ /* 0x000f220000300800 */
[----:B------:R-:W2:Y:S02]  /*12e10*/  LDL.LU R21, [R1+0x34] ;  /* 0x0000340001157983 */ /* 0x000ea40000300800 */
[----:B------:R-:W2:Y:S02]  /*12e20*/  LDL.LU R22, [R1+0x38] ;  /* 0x0000380001167983 */ /* 0x000ea40000300800 */
[----:B------:R-:W2:Y:S02]  /*12e30*/  LDL.LU R23, [R1+0x3c] ;  /* 0x00003c0001177983 */ /* 0x000ea40000300800 */
[----:B------:R-:W-:-:S02]  /*12e40*/  IMAD.MOV.U32 R10, RZ, RZ, R13 ;  /* 0x000000ffff0a7224 */ /* 0x000fc400078e000d */
[----:B------:R-:W-:-:S07]  /*12e50*/  IMAD.MOV.U32 R11, RZ, RZ, R12 ;  /* 0x000000ffff0b7224 */ /* 0x000fce00078e000c */
[----:B------:R-:W-:Y:S01]  /*12e60*/  HMMA.16816.F32 R8, R8, R16, R24 ;  /* 0x000000100808723c */ /* 0x000fe20000001818 */
[----:B------:R-:W0:Y:S11]  /*12e70*/  LDSM.16.MT88.4 R24, [R29+0x4180] ;  /* 0x004180001d18783b */ /* 0x000e360000004200 */
[----:B------:R-:W-:Y:S11]  /*12e80*/  @!UPT UIADD3 URZ, URZ, URZ, URZ ;  /* 0x0000003f3f3ff290 */ /* 0x000ff6000fffe03f */
[----:B------:R-:W-:Y:S01]  /*12e90*/  STL.64 [R1+0xf0], R8 ;  /* 0x0000f00801007387 */ /* 0x000fe20000100a00 */
[----:B------:R2:W-:Y:S03]  /*12ea0*/  STL.64 [R1+0xf8], R10 ;  /* 0x0000f80a01007387 */ /* 0x0005e60000100a00 */
[----:B----4-:R1:W-:Y:S01]  /*12eb0*/  STL.64 [R1+0x1200], R14 ;  /* 0x0012000e01007387 */ /* 0x0103e20000100a00 */
[----:B0-----:R0:W-:Y:S02]  /*12ec0*/  STL.64 [R1+0xe0], R24 ;  /* 0x0000e01801007387 */ /* 0x0011e40000100a00 */
[----:B------:R3:W-:Y:S02]  /*12ed0*/  STL.64 [R1+0xe8], R26 ;  /* 0x0000e81a01007387 */ /* 0x0007e40000100a00 */
[----:B------:R-:W4:Y:S01]  /*12ee0*/  LDL.LU R12, [R1+0xa0] ;  /* 0x0000a000010c7983 */ /* 0x000f220000300800 */
[----:B--2---:R-:W-:Y:S01]  /*12ef0*/  HMMA.16816.F32 R8, R20, R14, R4 ;  /* 0x0000000e1408723c */ /* 0x004fe20000001804 */
[----:B------:R-:W4:Y:S04]  /*12f00*/  LDL.LU R13, [R1+0xa4] ;  /* 0x0000a400010d7983 */ /* 0x000f280000300800 */
[----:B-1----:R-:W4:Y:S01]  /*12f10*/  LDL.LU R14, [R1+0xa8] ;  /* 0x0000a800010e7983 */ /* 0x002f220000300800 */
[----:B------:R-:W4:Y:S02]  /*12f20*/  LDL.LU R15, [R1+0xac] ;  /* 0x0000ac00010f7983 */ /* 0x000f240000300800 */
[----:B------:R-:W2:Y:S02]  /*12f30*/  LDL.LU R4, [R1+0x10] ;  /* 0x0000100001047983 */ /* 0x000ea40000300800 */
[----:B------:R-:W2:Y:S01]  /*12f40*/  LDL.LU R5, [R1+0x14] ;  /* 0x0000140001057983 */ /* 0x000ea20000300800 */
[----:B------:R-:W2:Y:S01]  /*12f50*/  LDL.LU R6, [R1+0x18] ;  /* 0x0000180001067983 */ /* 0x000ea20000300800 */
[----:B------:R-:W2:Y:S02]  /*12f60*/  LDL.LU R7, [R1+0x1c] ;  /* 0x00001c0001077983 */ /* 0x000ea40000300800 */
[----:B0-----:R-:W-:-:S02]  /*12f70*/  IMAD.MOV.U32 R24, RZ, RZ, R0 ;  /* 0x000000ffff187224 */ /* 0x001fc400078e0000 */
[----:B---3--:R-:W-:Y:S02]  /*12f80*/  IMAD.MOV.U32 R26, RZ, RZ, R3 ;  /* 0x000000ffff1a7224 */ /* 0x008fe400078e0003 */
[----:B------:R-:W-:Y:S02]  /*12f90*/  IMAD.MOV.U32 R27, RZ, RZ, R28 ;  /* 0x000000ffff1b7224 */ /* 0x000fe400078e001c */
[----:B------:R-:W-:Y:S01]  /*12fa0*/  IMAD.MOV.U32 R25, RZ, RZ, R2 ;  /* 0x000000ffff197224 */ /* 0x000fe200078e0002 */
[----:B--2---:R-:W-:Y:S01]  /*12fb0*/  STL.64 [R1+0x11e8], R6 ;  /* 0x0011e80601007387 */ /* 0x004fe20000100a00 */
[----:B------:R0:W-:Y:S03]  /*12fc0*/  STL.64 [R1+0x11e0], R4 ;  /* 0x0011e00401007387 */ /* 0x0001e60000100a00 */
[----:B0-----:R-:W2:Y:S01]  /*12fd0*/  LDL.LU R4, [R1+0x90] ;  /* 0x0000900001047983 */ /* 0x001ea20000300800 */
[----:B------:R-:W2:Y:S02]  /*12fe0*/  LDL.LU R5, [R1+0x94] ;  /* 0x0000940001057983 */ /* 0x000ea40000300800 */
[----:B------:R-:W2:Y:S02]  /*12ff0*/  LDL.LU R6, [R1+0x98] ;  /* 0x0000980001067983 */ /* 0x000ea40000300800 */
[----:B------:R-:W2:Y:S01]  /*13000*/  LDL.LU R7, [R1+0x9c] ;  /* 0x00009c0001077983 */ /* 0x000ea20000300800 */
[----:B------:R-:W-:Y:S01]  /*13010*/  STL.64 [R1+0x1198], R10 ;  /* 0x0011980a01007387 */ /* 0x000fe20000100a00 */
[----:B------:R0:W-:Y:S03]  /*13020*/  STL.64 [R1+0x1190], R8 ;  /* 0x0011900801007387 */ /* 0x0001e60000100a00 */
[----:B0-----:R-:W3:Y:S01]  /*13030*/  LDL.LU R8, [R1+0x80] ;  /* 0x0000800001087983 */ /* 0x001ee20000300800 */
[----:B------:R-:W3:Y:S02]  /*13040*/  LDL.LU R9, [R1+0x84] ;  /* 0x0000840001097983 */ /* 0x000ee40000300800 */
[----:B------:R-:W3:Y:S02]  /*13050*/  LDL.LU R10, [R1+0x88] ;  /* 0x00008800010a7983 */ /* 0x000ee40000300800 */
[----:B------:R-:W3:Y:S01]  /*13060*/  LDL.LU R11, [R1+0x8c] ;  /* 0x00008c00010b7983 */ /* 0x000ee20000300800 */
[----:B------:R-:W2:Y:S01]  /*13070*/  LDL.LU R0, [R1+0x121c] ;  /* 0x00121c0001007983 */ /* 0x000ea20000300800 */
[----:B------:R-:W2:Y:S02]  /*13080*/  LDL.LU R2, [R1+0x1218] ;  /* 0x0012180001027983 */ /* 0x000ea40000300800 */
[----:B------:R-:W2:Y:S02]  /*13090*/  LDL.LU R3, [R1+0x1214] ;  /* 0x0012140001037983 */ /* 0x000ea40000300800 */
[----:B------:R-:W2:Y:S01]  /*130a0*/  LDL.LU R28, [R1+0x1210] ;  /* 0x00121000011c7983 */ /* 0x000ea20000300800 */
[----:B------:R-:W-:Y:S01]  /*130b0*/  STL.64 [R1+0x11a8], R26 ;  /* 0x0011a81a01007387 */ /* 0x000fe20000100a00 */
[----:B------:R0:W-:Y:S02]  /*130c0*/  STL.64 [R1+0x11a0], R24 ;  /* 0x0011a01801007387 */ /* 0x0001e40000100a00 */
[----:B0-----:R-:W-:-:S02]  /*130d0*/  IMAD.MOV.U32 R24, RZ, RZ, R18 ;  /* 0x000000ffff187224 */ /* 0x001fc400078e0012 */
[----:B------:R-:W-:Y:S01]  /*130e0*/  IMAD.MOV.U32 R25, RZ, RZ, R19 ;  /* 0x000000ffff197224 */ /* 0x000fe200078e0013 */
[----:B------:R-:W4:Y:S01]  /*130f0*/  LDL.LU R18, [R1+0x120c] ;  /* 0x00120c0001127983 */ /* 0x000f220000300800 */
[----:B------:R-:W4:Y:S02]  /*13100*/  LDL.LU R19, [R1+0x1208] ;  /* 0x0012080001137983 */ /* 0x000f240000300800 */
[----:B------:R-:W2:Y:S02]  /*13110*/  LDL.LU R26, [R1+0x68] ;  /* 0x00006800011a7983 */ /* 0x000ea40000300800 */
[----:B------:R-:W2:Y:S01]  /*13120*/  LDL.LU R27, [R1+0x6c] ;  /* 0x00006c00011b7983 */ /* 0x000ea20000300800 */
[----:B----4-:R-:W-:Y:S01]  /*13130*/  HMMA.16816.F32 R20, R20, R18, R12 ;  /* 0x000000121414723c */ /* 0x010fe2000000180c */
[----:B--2---:R0:W-:Y:S01]  /*13140*/  STL.64 [R1+0x11d8], R26 ;  /* 0x0011d81a01007387 */ /* 0x0041e20000100a00 */
[----:B------:R1:W-:Y:S02]  /*13150*/  STL.64 [R1+0x11d0], R24 ;  /* 0x0011d01801007387 */ /* 0x0003e40000100a00 */
[----:B------:R-:W2:Y:S02]  /*13160*/  LDL.LU.64 R14, [R1+0x1200] ;  /* 0x00120000010e7983 */ /* 0x000ea40000300a00 */
[----:B0-----:R-:W-:-:S02]  /*13170*/  IMAD.MOV.U32 R26, RZ, RZ, R2 ;  /* 0x000000ffff1a7224 */ /* 0x001fc400078e0002 */
[----:B------:R-:W-:Y:S02]  /*13180*/  IMAD.MOV.U32 R27, RZ, RZ, R0 ;  /* 0x000000ffff1b7224 */ /* 0x000fe400078e0000 */
[----:B-1----:R-:W-:Y:S11]  /*13190*/  IMAD.MOV.U32 R25, RZ, RZ, R3 ;  /* 0x000000ffff197224 */ /* 0x002ff600078e0003 */
[----:B------:R-:W-:Y:S03]  /*131a0*/  @!UPT UIADD3 URZ, URZ, URZ, URZ ;  /* 0x0000003f3f3ff290 */ /* 0x000fe6000fffe03f */
[----:B------:R-:W-:Y:S02]  /*131b0*/  IMAD.MOV.U32 R2, RZ, RZ, R22 ;  /* 0x000000ffff027224 */ /* 0x000fe400078e0016 */
[----:B------:R-:W-:Y:S02]  /*131c0*/  IMAD.MOV.U32 R0, RZ, RZ, R23 ;  /* 0x000000ffff007224 */ /* 0x000fe400078e0017 */
[----:B------:R-:W-:Y:S02]  /*131d0*/  IMAD.MOV.U32 R12, RZ, RZ, R20 ;  /* 0x000000ffff0c7224 */ /* 0x000fe400078e0014 */
[----:B------:R-:W-:Y:S01]  /*131e0*/  IMAD.MOV.U32 R3, RZ, RZ, R21 ;  /* 0x000000ffff037224 */ /* 0x000fe200078e0015 */
[----:B------:R-:W2:Y:S01]  /*131f0*/  LDL.LU.64 R22, [R1+0x11f8] ;  /* 0x0011f80001167983 */ /* 0x000ea20000300a00 */
[----:B------:R-:W2:Y:S02]  /*13200*/  LDL.LU.64 R20, [R1+0x11f0] ;  /* 0x0011f00001147983 */ /* 0x000ea40000300a00 */
[----:B------:R-:W-:Y:S01]  /*13210*/  IMAD.MOV.U32 R24, RZ, RZ, R28 ;  /* 0x000000ffff187224 */ /* 0x000fe200078e001c */
[C---:B--2---:R-:W-:Y:S08]  /*13220*/  HMMA.16816.F32 R4, R20.reuse, R14, R4 ;  /* 0x0000000e1404723c */ /* 0x044ff00000001804 */
[----:B---3--:R-:W-:Y:S11]  /*13230*/  HMMA.16816.F32 R20, R20, R18, R8 ;  /* 0x000000121414723c */ /* 0x008ff60000001808 */
[----:B------:R-:W-:Y:S05]  /*13240*/  @!UPT UIADD3 URZ, URZ, URZ, URZ ;  /* 0x0000003f3f3ff290 */ /* 0x000fea000fffe03f */
[----:B------:R-:W-:Y:S02]  /*13250*/  IMAD.MOV.U32 R16, RZ, RZ, R6 ;  /* 0x000000ffff107224 */ /* 0x000fe400078e0006 */
[----:B------:R-:W-:Y:S02]  /*13260*/  IMAD.MOV.U32 R13, RZ, RZ, R7 ;  /* 0x000000ffff0d7224 */ /* 0x000fe400078e0007 */
[----:B------:R-:W-:Y:S02]  /*13270*/  IMAD.MOV.U32 R28, RZ, RZ, R4 ;  /* 0x000000ffff1c7224 */ /* 0x000fe400078e0004 */
[----:B------:R-:W-:Y:S01]  /*13280*/  IMAD.MOV.U32 R17, RZ, RZ, R5 ;  /* 0x000000ffff117224 */ /* 0x000fe200078e0005 */
[----:B------:R-:W2:Y:S01]  /*13290*/  LDL.LU.64 R6, [R1+0x11e8] ;  /* 0x0011e80001067983 */ /* 0x000ea20000300a00 */
[----:B------:R-:W2:Y:S02]  /*132a0*/  LDL.LU.64 R4, [R1+0x11e0] ;  /* 0x0011e00001047983 */ /* 0x000ea40000300a00 */
[----:B------:R-:W3:Y:S02]  /*132b0*/  LDL.LU R8, [R1+0xf0] ;  /* 0x0000f00001087983 */ /* 0x000ee40000300800 */
[----:B------:R-:W3:Y:S01]  /*132c0*/  LDL.LU R9, [R1+0xf4] ;  /* 0x0000f40001097983 */ /* 0x000ee20000300800 */
[----:B------:R-:W4:Y:S01]  /*132d0*/  LDL.LU R10, [R1+0xf8] ;  /* 0x0000f800010a7983 */ /* 0x000f220000300800 */
[----:B------:R-:W4:Y:S01]  /*132e0*/  LDL.LU R11, [R1+0xfc] ;  /* 0x0000fc00010b7983 */ /* 0x000f220000300800 */
[----:B--2---:R-:W-:Y:S02]  /*132f0*/  HMMA.16816.F32 R24, R4, R14, R24 ;  /* 0x0000000e0418723c */ /* 0x004fe40000001818 */
[----:B----4-:R-:W-:Y:S01]  /*13300*/  STL.64 [R1+0x11b8], R10 ;  /* 0x0011b80a01007387 */ /* 0x010fe20000100a00 */
[----:B---3--:R0:W-:Y:S03]  /*13310*/  STL.64 [R1+0x11b0], R8 ;  /* 0x0011b00801007387 */ /* 0x0081e60000100a00 */
[----:B0-----:R-:W2:Y:S01]  /*13320*/  LDL.LU R8, [R1+0x50] ;  /* 0x0000500001087983 */ /* 0x001ea20000300800 */
[----:B------:R-:W2:Y:S02]  /*13330*/  LDL.LU R9, [R1+0x54] ;  /* 0x0000540001097983 */ /* 0x000ea40000300800 */
[----:B------:R-:W2:Y:S02]  /*13340*/  LDL.LU R10, [R1+0x58] ;  /* 0x00005800010a7983 */ /* 0x000ea40000300800 */
[----:B------:R-:W2:Y:S01]  /*13350*/  LDL.LU R11, [R1+0x5c] ;  /* 0x00005c00010b7983 */ /* 0x000ea20000300800 */
[----:B------:R0:W-:Y:S01]  /*13360*/  STL.64 [R1+0x1150], R22 ;  /* 0x0011501601007387 */ /* 0x0001e20000100a00 */
[----:B------:R1:W-:Y:S02]  /*13370*/  STL.64 [R1+0x1148], R20 ;  /* 0x0011481401007387 */ /* 0x0003e40000100a00 */
[----:B0-----:R-:W-:-:S02]  /*13380*/  IMAD.MOV.U32 R22, RZ, RZ, R16 ;  /* 0x000000ffff167224 */ /* 0x001fc400078e0010 */
[----:B------:R-:W-:Y:S02]  /*13390*/  IMAD.MOV.U32 R23, RZ, RZ, R13 ;  /* 0x000000ffff177224 */ /* 0x000fe400078e000d */
[----:B-1----:R-:W-:Y:S02]  /*133a0*/  IMAD.MOV.U32 R20, RZ, RZ, R28 ;  /* 0x000000ffff147224 */ /* 0x002fe400078e001c */
[----:B------:R-:W-:Y:S01]  /*133b0*/  IMAD.MOV.U32 R21, RZ, RZ, R17 ;  /* 0x000000ffff157224 */ /* 0x000fe200078e0011 */
[----:B------:R0:W-:Y:S04]  /*133c0*/  STL.64 [R1+0x1170], R22 ;  /* 0x0011701601007387 */ /* 0x0001e80000100a00 */
[----:B------:R1:W-:Y:S02]  /*133d0*/  STL.64 [R1+0x1168], R20 ;  /* 0x0011681401007387 */ /* 0x0003e40000100a00 */
[----:B------:R-:W-:-:S02]  /*133e0*/  IMAD.MOV.U32 R16, RZ, RZ, R24 ;  /* 0x000000ffff107224 */ /* 0x000fc400078e0018 */
[----:B0-----:R-:W-:Y:S02]  /*133f0*/  IMAD.MOV.U32 R22, RZ, RZ, R2 ;  /* 0x000000ffff167224 */ /* 0x001fe400078e0002 */
[----:B------:R-:W-:Y:S02]  /*13400*/  IMAD.MOV.U32 R23, RZ, RZ, R0 ;  /* 0x000000ffff177224 */ /* 0x000fe400078e0000 */
[----:B-1----:R-:W-:Y:S02]  /*13410*/  IMAD.MOV.U32 R21, RZ, RZ, R3 ;  /* 0x000000ffff157224 */ /* 0x002fe400078e0003 */
[----:B------:R-:W-:Y:S02]  /*13420*/  IMAD.MOV.U32 R2, RZ, RZ, R26 ;  /* 0x000000ffff027224 */ /* 0x000fe400078e001a */
[----:B------:R-:W-:Y:S02]  /*13430*/  IMAD.MOV.U32 R0, RZ, RZ, R27 ;  /* 0x000000ffff007224 */ /* 0x000fe400078e001b */
[----:B------:R-:W-:Y:S01]  /*13440*/  IMAD.MOV.U32 R3, RZ, RZ, R25 ;  /* 0x000000ffff037224 */ /* 0x000fe200078e0019 */
[----:B------:R-:W3:Y:S01]  /*13450*/  LDL.LU.64 R26, [R1+0x11d8] ;  /* 0x0011d800011a7983 */ /* 0x000ee20000300a00 */
[----:B------:R-:W3:Y:S02]  /*13460*/  LDL.LU.64 R24, [R1+0x11d0] ;  /* 0x0011d00001187983 */ /* 0x000ee40000300a00 */
[----:B---3--:R-:W-:Y:S11]  /*13470*/  HMMA.16816.F32 R4, R4, R18, R24 ;  /* 0x000000120404723c */ /* 0x008ff60000001818 */
[----:B------:R-:W-:Y:S11]  /*13480*/  @!UPT UIADD3 URZ, URZ, URZ, URZ ;  /* 0x0000003f3f3ff290 */ /* 0x000ff6000fffe03f */
[----:B------:R-:W-:Y:S02]  /*13490*/  @!UPT UIADD3 URZ, URZ, URZ, URZ ;  /* 0x0000003f3f3ff290 */ /* 0x000fe4000fffe03f */
[----:B------:R-:W-:Y:S02]  /*134a0*/  IMAD.MOV.U32 R25, RZ, RZ, R6 ;  /* 0x000000ffff197224 */ /* 0x000fe400078e0006 */
[----:B------:R-:W-:Y:S02]  /*134b0*/  IMAD.MOV.U32 R24, RZ, RZ, R7 ;  /* 0x000000ffff187224 */ /* 0x000fe400078e0007 */
[----:B------:R-:W-:Y:S02]  /*134c0*/  IMAD.MOV.U32 R27, RZ, RZ, R4 ;  /* 0x000000ffff1b7224 */ /* 0x000fe400078e0004 */
[----:B------:R-:W-:Y:S01]  /*134d0*/  IMAD.MOV.U32 R26, RZ, RZ, R5 ;  /* 0x000000ffff1a7224 */ /* 0x000fe200078e0005 */
[----:B------:R-:W2:Y:S01]  /*134e0*/  LDL.LU.64 R6, [R1+0x11c8] ;  /* 0x0011c80001067983 */ /* 0x000ea20000300a00 */
[----:B------:R-:W2:Y:S02]  /*134f0*/  LDL.LU.64 R4, [R1+0x11c0] ;  /* 0x0011c00001047983 */ /* 0x000ea40000300a00 */
[----:B------:R-:W-:-:S02]  /*13500*/  IMAD.MOV.U32 R20, RZ, RZ, R12 ;  /* 0x000000ffff147224 */ /* 0x000fc400078e000c */
[----:B------:R-:W3:Y:S01]  /*13510*/  LDL R17, [R1+0x3b0] ;  /* 0x0003b00001117983 */ /* 0x000ee20000100800 */
[C---:B--2---:R-:W-:Y:S01]  /*13520*/  HMMA.16816.F32 R12, R4.reuse, R14, R8 ;  /* 0x0000000e040c723c */ /* 0x044fe20000001808 */
[----:B------:R-:W2:Y:S01]  /*13530*/  LDL.LU.64 R10, [R1+0x11b8] ;  /* 0x0011b800010a7983 */ /* 0x000ea20000300a00 */
[----:B------:R-:W2:Y:S11]  /*13540*/  LDL.LU.64 R8, [R1+0x11b0] ;  /* 0x0011b00001087983 */ /* 0x000eb60000300a00 */
[----:B------:R-:W-:Y:S10]  /*13550*/  @!UPT UIADD3 URZ, URZ, URZ, URZ ;  /* 0x0000003f3f3ff290 */ /* 0x000ff4000fffe03f */
[----:B------:R0:W-:Y:S01]  /*13560*/  STL.64 [R1+0x1120], R14 ;  /* 0x0011200e01007387 */ /* 0x0001e20000100a00 */
[----:B------:R1:W-:Y:S02]  /*13570*/  STL.64 [R1+0x1118], R12 ;  /* 0x0011180c01007387 */ /* 0x0003e40000100a00 */
[----:B0-----:R-:W-:Y:S02]  /*13580*/  IMAD.MOV.U32 R14, RZ, RZ, R25 ;  /* 0x000000ffff0e7224 */ /* 0x001fe400078e0019 */
[----:B-1----:R-:W-:Y:S02]  /*13590*/  IMAD.MOV.U32 R12, RZ, RZ, R27 ;  /* 0x000000ffff0c7224 */ /* 0x002fe400078e001b */
[----:B------:R-:W-:Y:S02]  /*135a0*/  IMAD.MOV.U32 R13, RZ, RZ, R26 ;  /* 0x000000ffff0d7224 */ /* 0x000fe400078e001a */
[----:B------:R-:W-:Y:S02]  /*135b0*/  IMAD.MOV.U32 R15, RZ, RZ, R24 ;  /* 0x000000ffff0f7224 */ /* 0x000fe400078e0018 */
[----:B------:R-:W0:Y:S04]  /*135c0*/  LDSM.16.MT88.4 R24, [R29+0x6000] ;  /* 0x006000001d18783b */ /* 0x000e280000004200 */
[----:B------:R-:W-:Y:S01]  /*135d0*/  STL.64 [R1+0x1130], R14 ;  /* 0x0011300e01007387 */ /* 0x000fe20000100a00 */
[----:B------:R-:W-:Y:S03]  /*135e0*/  STL.64 [R1+0x1128], R12 ;  /* 0x0011280c01007387 */ /* 0x000fe60000100a00 */
[----:B0-----:R-:W-:Y:S01]  /*135f0*/  STL.64 [R1+0x30], R24 ;  /* 0x0000301801007387 */ /* 0x001fe20000100a00 */
[----:B------:R-:W-:Y:S02]  /*13600*/  STL.64 [R1+0x38], R26 ;  /* 0x0000381a01007387 */ /* 0x000fe40000100a00 */
[----:B------:R-:W0:Y:S02]  /*13610*/  LDSM.16.MT88.4 R24, [R29+0x6080] ;  /* 0x006080001d18783b */ /* 0x000e240000004200 */
[----:B0-----:R-:W-:Y:S02]  /*13620*/  STL.64 [R1+0x20], R24 ;  /* 0x0000201801007387 */ /* 0x001fe40000100a00 */
[----:B------:R-:W-:Y:S02]  /*13630*/  STL.64 [R1+0x28], R26 ;  /* 0x0000281a01007387 */ /* 0x000fe40000100a00 */
[----:B------:R-:W0:Y:S02]  /*13640*/  LDSM.16.MT88.4 R24, [R29+0x6100] ;  /* 0x006100001d18783b */ /* 0x000e240000004200 */
[----:B0-----:R-:W-:Y:S02]  /*13650*/  STL.64 [R1+0x10], R24 ;  /* 0x0000101801007387 */ /* 0x001fe40000100a00 */
[----:B------:R0:W-:Y:S02]  /*13660*/  STL.64 [R1+0x18], R26 ;  /* 0x0000181a01007387 */ /* 0x0001e40000100a00 */
[----:B0-----:R-:W4:Y:S01]  /*13670*/  LDL.LU.64 R26, [R1+0x11a8] ;  /* 0x0011a800011a7983 */ /* 0x001f220000300a00 */
[----:B------:R-:W4:Y:S01]  /*13680*/  LDL.LU.64 R24, [R1+0x11a0] ;  /* 0x0011a00001187983 */ /* 0x000f220000300a00 */
[----:B--2---:R-:W-:Y:S02]  /*13690*/  HMMA.16816.F32 R4, R4, R18, R8 ;  /* 0x000000120404723c */ /* 0x004fe40000001808 */
[----:B------:R-:W4:Y:S01]  /*136a0*/  LDL.LU.64 R10, [R1+0x1198] ;  /* 0x00119800010a7983 */ /* 0x000f220000300a00 */
[----:B------:R-:W4:Y:S11]  /*136b0*/  LDL.LU.64 R8, [R1+0x1190] ;  /* 0x0011900001087983 */ /* 0x000f360000300a00 */
[----:B------:R-:W-:Y:S09]  /*136c0*/  @!UPT UIADD3 URZ, URZ, URZ, URZ ;  /* 0x0000003f3f3ff290 */ /* 0x000ff2000fffe03f */
[----:B------:R-:W-:Y:S01]  /*136d0*/  STL.64 [R1+0xf0], R4 ;  /* 0x0000f00401007387 */ /* 0x000fe20000100a00 */
[----:B------:R-:W-:Y:S02]  /*136e0*/  STL.64 [R1+0xf8], R6 ;  /* 0x0000f80601007387 */ /* 0x000fe40000100a00 */
[----:B------:R-:W0:Y:S02]  /*136f0*/  LDSM.16.MT88.4 R4, [R29+0x6180] ;  /* 0x006180001d04783b */ /* 0x000e240000004200 */
[----:B0-----:R-:W-:Y:S02]  /*13700*/  STL.64 [R1+0x90], R4 ;  /* 0x0000900401007387 */ /* 0x001fe40000100a00 */
[----:B------:R0:W-:Y:S02]  /*13710*/  STL.64 [R1+0x98], R6 ;  /* 0x0000980601007387 */ /* 0x0001e40000100a00 */
[----:B0-----:R-:W2:Y:S01]  /*13720*/  LDL.LU.64 R6, [R1+0x1188] ;  /* 0x0011880001067983 */ /* 0x001ea20000300a00 */
[----:B------:R-:W4:Y:S02]  /*13730*/  LDL.LU.64 R4, [R1+0x1180] ;  /* 0x0011800001047983 */ /* 0x000f240000300a00 */
[C---:B----4-:R-:W-:Y:S11]  /*13740*/  HMMA.16816.F32 R8, R24.reuse, R4, R8 ;  /* 0x000000041808723c */ /* 0x050ff60000001808 */
[----:B------:R-:W-:Y:S11]  /*13750*/  @!UPT UIADD3 URZ, URZ, URZ, URZ ;  /* 0x0000003f3f3ff290 */ /* 0x000ff6000fffe03f */
[----:B------:R-:W-:Y:S01]  /*13760*/  @!UPT UIADD3 URZ, URZ, URZ, URZ ;  /* 0x0000003f3f3ff290 */ /* 0x000fe2000fffe03f */
[----:B------:R0:W-:Y:S01]  /*13770*/  STL.64 [R1+0x100], R8 ;  /* 0x0001000801007387 */ /* 0x0001e20000100a00 */
[----:B------:R-:W-:Y:S03]  /*13780*/  STL.64 [R1+0x108], R10 ;  /* 0x0001080a01007387 */ /* 0x000fe60000100a00 */
[----:B0-----:R-:W4:Y:S02]  /*13790*/  LDL.LU.64 R8, [R1+0x1178] ;  /* 0x0011780001087983 */ /* 0x001f240000300a00 */
[----:B----4-:R-:W-:Y:S02]  /*137a0*/  HMMA.16816.F32 R24, R24, R8, R20 ;  /* 0x000000081818723c */ /* 0x010fe40000001814 */
[----:B------:R-:W4:Y:S01]  /*137b0*/  LDL.LU.64 R22, [R1+0x1170] ;  /* 0x0011700001167983 */ /* 0x000f220000300a00 */
[----:B------:R-:W4:Y:S11]  /*137c0*/  LDL.LU.64 R20, [R1+0x1168] ;  /* 0x0011680001147983 */ /* 0x000f360000300a00 */
[----:B------:R-:W-:Y:S09]  /*137d0*/  @!UPT UIADD3 URZ, URZ, URZ, URZ ;  /* 0x0000003f3f3ff290 */ /* 0x000ff2000fffe03f */
[----:B------:R-:W-:Y:S01]  /*137e0*/  STL.64 [R1+0xd0], R24 ;  /* 0x0000d01801007387 */ /* 0x000fe20000100a00 */
[----:B------:R0:W-:Y:S03]  /*137f0*/  STL.64 [R1+0xd8], R26 ;  /* 0x0000d81a01007387 */ /* 0x0001e60000100a00 */
[----:B0-----:R-:W4:Y:S01]  /*13800*/  LDL.LU.64 R26, [R1+0x1160] ;  /* 0x00116000011a7983 */ /* 0x001f220000300a00 */
[----:B------:R-:W4:Y:S02]  /*13810*/  LDL.LU.64 R24, [R1+0x1158] ;  /* 0x0011580001187983 */ /* 0x000f240000300a00 */
[----:B------:R-:W-:Y:S02]  /*13820*/  IMAD.MOV.U32 R14, RZ, RZ, R2 ;  /* 0x000000ffff0e7224 */ /* 0x000fe400078e0002 */
[----:B------:R-:W-:Y:S02]  /*13830*/  IMAD.MOV.U32 R15, RZ, RZ, R0 ;  /* 0x000000ffff0f7224 */ /* 0x000fe400078e0000 */
[----:B------:R-:W-:Y:S01]  /*13840*/  IMAD.MOV.U32 R13, RZ, RZ, R3 ;  /* 0x000000ffff0d7224 */ /* 0x000fe200078e0003 */
[C---:B----4-:R-:W-:Y:S11]  /*13850*/  HMMA.16816.F32 R20, R24.reuse, R4, R20 ;  /* 0x000000041814723c */ /* 0x050ff60000001814 */
[----:B------:R-:W-:Y:S11]  /*13860*/  @!UPT UIADD3 URZ, URZ, URZ, URZ ;  /* 0x0000003f3f3ff290 */ /* 0x000ff6000fffe03f */
[----:B------:R-:W-:Y:S01]  /*13870*/  @!UPT UIADD3 URZ, URZ, URZ, URZ ;  /* 0x0000003f3f3ff290 */ /* 0x000fe2000fffe03f */
[----:B------:R0:W-:Y:S01]  /*13880*/  STL [R1+0xc0], R20 ;  /* 0x0000c01401007387 */ /* 0x0001e20000100800 */
[----:B------:R-:W-:Y:S02]  /*13890*/  IMAD.MOV.U32 R2, RZ, RZ, R22 ;  /* 0x000000ffff027224 */ /* 0x000fe400078e0016 */
[----:B------:R-:W-:Y:S02]  /*138a0*/  IMAD.MOV.U32 R0, RZ, RZ, R23 ;  /* 0x000000ffff007224 */ /* 0x000fe400078e0017 */
[----:B------:R-:W-:Y:S01]  /*138b0*/  IMAD.MOV.U32 R3, RZ, RZ, R21 ;  /* 0x000000ffff037224 */ /* 0x000fe200078e0015 */
[----:B------:R-:W4:Y:S04]  /*138c0*/  LDL.LU.64 R22, [R1+0x1150] ;  /* 0x0011500001167983 */ /* 0x000f280000300a00 */
[----:B0-----:R-:W4:Y:S01]  /*138d0*/  LDL.LU.64 R20, [R1+0x1148] ;  /* 0x0011480001147983 */ /* 0x001f220000300a00 */
[----:B------:R-:W-:Y:S01]  /*138e0*/  IMAD.MOV.U32 R12, RZ, RZ, R16 ;  /* 0x000000ffff0c7224 */ /* 0x000fe200078e0010 */
[----:B----4-:R-:W-:Y:S02]  /*138f0*/  HMMA.16816.F32 R24, R24, R8, R20 ;  /* 0x000000081818723c */ /* 0x010fe40000001814 */
[----:B------:R-:W4:Y:S01]  /*13900*/  LDL.LU.64 R22, [R1+0x1140] ;  /* 0x0011400001167983 */ /* 0x000f220000300a00 */
[----:B------:R-:W4:Y:S11]  /*13910*/  LDL.LU.64 R20, [R1+0x1138] ;  /* 0x0011380001147983 */ /* 0x000f360000300a00 */
[----:B------:R-:W-:Y:S09]  /*13920*/  @!UPT UIADD3 URZ, URZ, URZ, URZ ;  /* 0x0000003f3f3ff290 */ /* 0x000ff2000fffe03f */
[----:B------:R0:W-:Y:S01]  /*13930*/  STL.64 [R1+0x70], R24 ;  /* 0x0000701801007387 */ /* 0x0001e20000100a00 */
[----:B------:R-:W-:Y:S02]  /*13940*/  IMAD.MOV.U32 R10, RZ, RZ, R26 ;  /* 0x000000ffff0a7224 */ /* 0x000fe400078e001a */
[----:B------:R-:W-:Y:S01]  /*13950*/  IMAD.MOV.U32 R11, RZ, RZ, R27 ;  /* 0x000000ffff0b7224 */ /* 0x000fe200078e001b */
[----:B0-----:R-:W2:Y:S01]  /*13960*/  LDL.LU.64 R24, [R1+0xe0] ;  /* 0x0000e00001187983 */ /* 0x001ea20000300a00 */
[----:B------:R-:W2:Y:S01]  /*13970*/  LDL.LU.64 R26, [R1+0xe8] ;  /* 0x0000e800011a7983 */ /* 0x000ea20000300a00 */
[C---:B----4-:R-:W-:Y:S11]  /*13980*/  HMMA.16816.F32 R12, R20.reuse, R4, R12 ;  /* 0x00000004140c723c */ /* 0x050ff6000000180c */
[----:B------:R-:W-:Y:S11]  /*13990*/  @!UPT UIADD3 URZ, URZ, URZ, URZ ;  /* 0x0000003f3f3ff290 */ /* 0x000ff6000fffe03f */
[----:B------:R-:W-:Y:S01]  /*139a0*/  @!UPT UIADD3 URZ, URZ, URZ, URZ ;  /* 0x0000003f3f3ff290 */ /* 0x000fe2000fffe03f */
[----:B------:R-:W-:Y:S01]  /*139b0*/  STL.64 [R1+0x60], R12 ;  /* 0x0000600c01007387 */ /* 0x000fe20000100a00 */
[----:B------:R0:W-:Y:S03]  /*139c0*/  STL.64 [R1+0x68], R14 ;  /* 0x0000680e01007387 */ /* 0x0001e60000100a00 */
[----:B0-----:R-:W4:Y:S01]  /*139d0*/  LDL.LU.64 R14, [R1+0x1130] ;  /* 0x00113000010e7983 */ /* 0x001f220000300a00 */
[----:B------:R-:W4:Y:S02]  /*139e0*/  LDL.LU.64 R12, [R1+0x1128] ;  /* 0x00112800010c7983 */ /* 0x000f240000300a00 */
[----:B----4-:R-:W-:Y:S01]  /*139f0*/  HMMA.16816.F32 R20, R20, R8, R12 ;  /* 0x000000081414723c */ /* 0x010fe2000000180c */
[----:B------:R-:W2:Y:S01]  /*13a00*/  LDL.LU.64 R14, [R1+0x1120] ;  /* 0x00112000010e7983 */ /* 0x000ea20000300a00 */
[----:B------:R-:W2:Y:S11]  /*13a10*/  LDL.LU.64 R12, [R1+0x1118] ;  /* 0x00111800010c7983 */ /* 0x000eb60000300a00 */
[----:B------:R-:W-:Y:S11]  /*13a20*/  @!UPT UIADD3 URZ, URZ, URZ, URZ ;  /* 0x0000003f3f3ff290 */ /* 0x000ff6000fffe03f */
[----:B------:R-:W-:Y:S01]  /*13a30*/  IMAD.MOV.U32 R28, RZ, RZ, R23 ;  /* 0x000000ffff1c7224 */ /* 0x000fe200078e0017 */
[----:B------:R-:W-:Y:S01]  /*13a40*/  STL.64 [R1+0x50], R20 ;  /* 0x0000501401007387 */ /* 0x000fe20000100a00 */
[----:B------:R-:W-:Y:S03]  /*13a50*/  STL [R1+0x58], R22 ;  /* 0x0000581601007387 */ /* 0x000fe60000100800 */
[----:B------:R-:W-:Y:S01]  /*13a60*/  STL [R1+0x10d0], R28 ;  /* 0x0010d01c01007387 */ /* 0x000fe20000100800 */
[----:B--2---:R-:W-:Y:S11]  /*13a70*/  HMMA.16816.F32 R12, R24, R4, R12 ;  /* 0x00000004180c723c */ /* 0x004ff6000000180c */
[----:B------:R-:W-:Y:S11]  /*13a80*/  @!UPT UIADD3 URZ, URZ, URZ, URZ ;  /* 0x0000003f3f3ff290 */ /* 0x000ff6000fffe03f */
[----:B------:R-:W-:Y:S02]  /*13a90*/  @!UPT UIADD3 URZ, URZ, URZ, URZ ;  /* 0x0000003f3f3ff290 */ /* 0x000fe4000fffe03f */
[----:B------:R-:W-:Y:S02]  /*13aa0*/  IMAD.MOV.U32 R4, RZ, RZ, R15 ;  /* 0x000000ffff047224 */ /* 0x000fe400078e000f */
[----:B------:R-:W-:Y:S01]  /*13ab0*/  IMAD.MOV.U32 R5, RZ, RZ, R14 ;  /* 0x000000ffff057224 */ /* 0x000fe200078e000e */
[----:B------:R-:W-:Y:S02]  /*13ac0*/  STL.64 [R1+0x40], R12 ;  /* 0x0000400c01007387 */ /* 0x000fe40000100a00 */
[----:B------:R-:W-:Y:S02]  /*13ad0*/  STL [R1+0x10d8], R4 ;  /* 0x0010d80401007387 */ /* 0x000fe40000100800 */
[----:B---3--:R-:W0:Y:S02]  /*13ae0*/  LDSM.16.M88.4 R12, [R17+0x10080] ;  /* 0x01008000110c783b */ /* 0x008e240000000200 */
[----:B------:R-:W-:Y:S04]  /*13af0*/  LDSM.16.M88.4 R16, [R17+0x10880] ;  /* 0x010880001110783b */ /* 0x000fe80000000200 */
[----:B------:R-:W-:Y:S01]  /*13b00*/  STL [R1+0x10d4], R5 ;  /* 0x0010d40501007387 */ /* 0x000fe20000100800 */
[----:B------:R-:W-:Y:S02]  /*13b10*/  STL.64 [R1+0x1108], R6 ;  /* 0x0011080601007387 */ /* 0x000fe40000100a00 */
[----:B------:R-:W1:Y:S01]  /*13b20*/  LDSM.16.MT88.4 R4, [R29+0x8000] ;  /* 0x008000001d04783b */ /* 0x000e620000004200 */
[----:B0-----:R0:W-:Y:S04]  /*13b30*/  STL [R1+0x10e0], R12 ;  /* 0x0010e00c01007387 */ /* 0x0011e80000100800 */
[----:B-1----:R-:W-:Y:S01]  /*13b40*/  STL.64 [R1], R4 ;  /* 0x0000000401007387 */ /* 0x002fe20000100a00 */
[----:B------:R-:W-:Y:S02]  /*13b50*/  STL.64 [R1+0x8], R6 ;  /* 0x0000080601007387 */ /* 0x000fe40000100a00 */
[----:B------:R1:W-:Y:S02]  /*13b60*/  STL [R1+0x10dc], R13 ;  /* 0x0010dc0d01007387 */ /* 0x0003e40000100800 */
[----:B------:R2:W-:Y:S01]  /*13b70*/  STL [R1+0xfe4], R14 ;  /* 0x000fe40e01007387 */ /* 0x0005e20000100800 */
[----:B------:R3:W-:Y:S01]  /*13b80*/  STL [R1+0xfe0], R15 ;  /* 0x000fe00f01007387 */ /* 0x0007e20000100800 */
[----:B0-----:R-:W4:Y:S03]  /*13b90*/  LDL.LU R12, [R1+0xf0] ;  /* 0x0000f000010c7983 */ /* 0x001f260000300800 */
[----:B-1----:R-:W4:Y:S01]  /*13ba0*/  LDL.LU R13, [R1+0xf4] ;  /* 0x0000f400010d7983 */ /* 0x002f220000300800 */
[----:B--2---:R-:W4:Y:S02]  /*13bb0*/  LDL.LU R14, [R1+0xf8] ;  /* 0x0000f800010e7983 */ /* 0x004f240000300800 */
[----:B---3--:R-:W4:Y:S02]  /*13bc0*/  LDL.LU R15, [R1+0xfc] ;  /* 0x0000fc00010f7983 */ /* 0x008f240000300800 */
[----:B------:R0:W-:Y:S01]  /*13bd0*/  STL [R1+0x107c], R16 ;  /* 0x00107c1001007387 */ /* 0x0001e20000100800 */
[----:B------:R1:W-:Y:S01]  /*13be0*/  STL [R1+0x1078], R17 ;  /* 0x0010781101007387 */ /* 0x0003e20000100800 */
[----:B------:R2:W-:Y:S02]  /*13bf0*/  STL [R1+0x1034], R18 ;  /* 0x0010341201007387 */ /* 0x0005e40000100800 */
[----:B------:R3:W-:Y:S01]  /*13c00*/  STL [R1+0x1030], R19 ;  /* 0x0010301301007387 */ /* 0x0007e20000100800 */
[----:B0-----:R-:W4:Y:S01]  /*13c10*/  LDL.LU R16, [R1+0x20] ;  /* 0x0000200001107983 */ /* 0x001f220000300800 */
[----:B-1----:R-:W4:Y:S02]  /*13c20*/  LDL.LU R17, [R1+0x24] ;  /* 0x0000240001117983 */ /* 0x002f240000300800 */
[----:B--2---:R-:W2:Y:S02]  /*13c30*/  LDL.LU R18, [R1+0x28] ;  /* 0x0000280001127983 */ /* 0x004ea40000300800 */
[----:B---3--:R-:W2:Y:S02]  /*13c40*/  LDL.LU R19, [R1+0x2c] ;  /* 0x00002c0001137983 */ /* 0x008ea40000300800 */
[----:B------:R-:W-:-:S02]  /*13c50*/  IMAD.MOV.U32 R23, RZ, RZ, R24 ;  /* 0x000000ffff177224 */ /* 0x000fc400078e0018 */
[----:B------:R-:W-:Y:S02]  /*13c60*/  IMAD.MOV.U32 R22, RZ, RZ, R25 ;  /* 0x000000ffff167224 */ /* 0x000fe400078e0019 */
[----:B------:R-:W-:Y:S02]  /*13c70*/  IMAD.MOV.U32 R21, RZ, RZ, R26 ;  /* 0x000000ffff157224 */ /* 0x000fe400078e001a */
[----:B------:R-:W-:Y:S02]  /*13c80*/  IMAD.MOV.U32 R20, RZ, RZ, R27 ;  /* 0x000000ffff147224 */ /* 0x000fe400078e001b */
[----:B------:R-:W-:Y:S02]  /*13c90*/  IMAD.MOV.U32 R4, RZ, RZ, R23 ;  /* 0x000000ffff047224 */ /* 0x000fe400078e0017 */
[----:B------:R-:W-:Y:S02]  /*13ca0*/  IMAD.MOV.U32 R5, RZ, RZ, R22 ;  /* 0x000000ffff057224 */ /* 0x000fe400078e0016 */
[----:B------:R-:W-:-:S02]  /*13cb0*/  IMAD.MOV.U32 R6, RZ, RZ, R21 ;  /* 0x000000ffff067224 */ /* 0x000fc400078e0015 */
[----:B------:R-:W-:Y:S01]  /*13cc0*/  IMAD.MOV.U32 R7, RZ, RZ, R20 ;  /* 0x000000ffff077224 */ /* 0x000fe200078e0014 */
[----:B------:R-:W-:Y:S04]  /*13cd0*/  LDSM.16.MT88.4 R24, [R29+0x8100] ;  /* 0x008100001d18783b */ /* 0x000fe80000004200 */
[----:B------:R-:W0:Y:S04]  /*13ce0*/  LDSM.16.MT88.4 R20, [R29+0x8080] ;  /* 0x008080001d14783b */ /* 0x000e280000004200 */
[----:B--2---:R-:W-:Y:S01]  /*13cf0*/  STL.64 [R1+0x10f0], R18 ;  /* 0x0010f01201007387 */ /* 0x004fe20000100a00 */
[----:B----4-:R1:W-:Y:S03]  /*13d00*/  STL.64 [R1+0x10e8], R16 ;  /* 0x0010e81001007387 */ /* 0x0103e60000100a00 */
[----:B-1----:R-:W2:Y:S01]  /*13d10*/  LDL.LU R16, [R1+0xd0] ;  /* 0x0000d00001107983 */ /* 0x002ea20000300800 */
[----:B------:R-:W2:Y:S02]  /*13d20*/  LDL.LU R17, [R1+0xd4] ;  /* 0x0000d40001117983 */ /* 0x000ea40000300800 */
[----:B------:R-:W3:Y:S02]  /*13d30*/  LDL.LU R18, [R1+0xd8] ;  /* 0x0000d80001127983 */ /* 0x000ee40000300800 */
[----:B------:R-:W3:Y:S01]  /*13d40*/  LDL.LU R19, [R1+0xdc] ;  /* 0x0000dc0001137983 */ /* 0x000ee20000300800 */
[----:B------:R-:W-:Y:S11]  /*13d50*/  HMMA.16816.F32 R4, R4, R8, R12 ;  /* 0x000000080404723c */ /* 0x000ff6000000180c */
[----:B------:R-:W-:Y:S11]  /*13d60*/  @!UPT UIADD3 URZ, URZ, URZ, URZ ;  /* 0x0000003f3f3ff290 */ /* 0x000ff6000fffe03f */
[----:B------:R-:W-:Y:S02]  /*13d70*/  @!UPT UIADD3 URZ, URZ, URZ, URZ ;  /* 0x0000003f3f3ff290 */ /* 0x000fe4000fffe03f */
[----:B------:R-:W-:Y:S02]  /*13d80*/  IMAD.MOV.U32 R28, RZ, RZ, R4 ;  /* 0x000000ffff1c7224 */ /* 0x000fe400078e0004 */
[----:B------:R-:W-:Y:S02]  /*13d90*/  IMAD.MOV.U32 R15, RZ, RZ, R5 ;  /* 0x000000ffff0f7224 */ /* 0x000fe400078e0005 */
[----:B------:R-:W-:Y:S02]  /*13da0*/  IMAD.MOV.U32 R14, RZ, RZ, R6 ;  /* 0x000000ffff0e7224 */ /* 0x000fe400078e0006 */
[----:B------:R-:W-:Y:S02]  /*13db0*/  IMAD.MOV.U32 R9, RZ, RZ, R7 ;  /* 0x000000ffff097224 */ /* 0x000fe400078e0007 */
[----:B------:R-:W1:Y:S04]  /*13dc0*/  LDSM.16.MT88.4 R4, [R29+0x8180] ;  /* 0x008180001d04783b */ /* 0x000e680000004200 */
[----:B---3--:R-:W-:Y:S01]  /*13dd0*/  STL.64 [R1+0x1100], R18 ;  /* 0x0011001201007387 */ /* 0x008fe20000100a00 */
[----:B--2---:R2:W-:Y:S03]  /*13de0*/  STL.64 [R1+0x10f8], R16 ;  /* 0x0010f81001007387 */ /* 0x0045e60000100a00 */
[----:B--2---:R-:W2:Y:S01]  /*13df0*/  LDL.LU R16, [R1+0x100] ;  /* 0x0001000001107983 */ /* 0x004ea20000300800 */
[----:B------:R-:W2:Y:S02]  /*13e00*/  LDL.LU R17, [R1+0x104] ;  /* 0x0001040001117983 */ /* 0x000ea40000300800 */
[----:B------:R-:W2:Y:S02]  /*13e10*/  LDL.LU R18, [R1+0x108] ;  /* 0x0001080001127983 */ /* 0x000ea40000300800 */
[----:B------:R-:W2:Y:S01]  /*13e20*/  LDL.LU R19, [R1+0x10c] ;  /* 0x00010c0001137983 */ /* 0x000ea20000300800 */
[----:B0-----:R-:W-:Y:S01]  /*13e30*/  STL.64 [R1+0x1060], R22 ;  /* 0x0010601601007387 */ /* 0x001fe20000100a00 */
[----:B------:R0:W-:Y:S03]  /*13e40*/  STL.64 [R1+0x1058], R20 ;  /* 0x0010581401007387 */ /* 0x0001e60000100a00 */
[----:B0-----:R-:W2:Y:S01]  /*13e50*/  LDL.LU R20, [R1+0x30] ;  /* 0x0000300001147983 */ /* 0x001ea20000300800 */
[----:B------:R-:W2:Y:S02]  /*13e60*/  LDL.LU R21, [R1+0x34] ;  /* 0x0000340001157983 */ /* 0x000ea40000300800 */
[----:B------:R-:W2:Y:S02]  /*13e70*/  LDL.LU R22, [R1+0x38] ;  /* 0x0000380001167983 */ /* 0x000ea40000300800 */
[----:B------:R-:W2:Y:S01]  /*13e80*/  LDL.LU R23, [R1+0x3c] ;  /* 0x00003c0001177983 */ /* 0x000ea20000300800 */
[----:B------:R0:W-:Y:S01]  /*13e90*/  STL [R1+0x1044], R24 ;  /* 0x0010441801007387 */ /* 0x0001e20000100800 */
[----:B------:R3:W-:Y:S02]  /*13ea0*/  STL [R1+0x1040], R25 ;  /* 0x0010401901007387 */ /* 0x0007e40000100800 */
[----:B------:R4:W-:Y:S02]  /*13eb0*/  STL [R1+0x103c], R26 ;  /* 0x00103c1a01007387 */ /* 0x0009e40000100800 */
[----:B------:R1:W-:Y:S01]  /*13ec0*/  STL [R1+0x1038], R27 ;  /* 0x0010381b01007387 */ /* 0x0003e20000100800 */
[----:B0-----:R-:W2:Y:S01]  /*13ed0*/  LDL.LU R24, [R1+0x70] ;  /* 0x0000700001187983 */ /* 0x001ea20000300800 */
[----:B---3--:R-:W3:Y:S02]  /*13ee0*/  LDL.LU R25, [R1+0x74] ;  /* 0x0000740001197983 */ /* 0x008ee40000300800 */
[----:B----4-:R-:W-:-:S02]  /*13ef0*/  IMAD.MOV.U32 R26, RZ, RZ, R10 ;  /* 0x000000ffff1a7224 */ /* 0x010fc400078e000a */
[----:B-1----:R-:W-:Y:S01]  /*13f00*/  IMAD.MOV.U32 R27, RZ, RZ, R11 ;  /* 0x000000ffff1b7224 */ /* 0x002fe200078e000b */
[----:B------:R-:W4:Y:S01]  /*13f10*/  LDL.LU R10, [R1+0x1114] ;  /* 0x00111400010a7983 */ /* 0x000f220000300800 */
[----:B------:R-:W4:Y:S02]  /*13f20*/  LDL.LU R11, [R1+0x1110] ;  /* 0x00111000010b7983 */ /* 0x000f240000300800 */
[----:B------:R-:W-:Y:S02]  /*13f30*/  STL.64 [R1+0xb0], R4 ;  /* 0x0000b00401007387 */ /* 0x000fe40000100a00 */
[----:B------:R0:W-:Y:S02]  /*13f40*/  STL.64 [R1+0xb8], R6 ;  /* 0x0000b80601007387 */ /* 0x0001e40000100a00 */
[----:B0-----:R-:W2:Y:S02]  /*13f50*/  LDL.LU.64 R6, [R1+0x1108] ;  /* 0x0011080001067983 */ /* 0x001ea40000300a00 */
[C---:B--2---:R-:W-:Y:S11]  /*13f60*/  HMMA.16816.F32 R16, R20.reuse, R6, R16 ;  /* 0x000000061410723c */ /* 0x044ff60000001810 */
[----:B------:R-:W-:Y:S11]  /*13f70*/  @!UPT UIADD3 URZ, URZ, URZ, URZ ;  /* 0x0000003f3f3ff290 */ /* 0x000ff6000fffe03f */
[----:B------:R-:W-:Y:S02]  /*13f80*/  @!UPT UIADD3 URZ, URZ, URZ, URZ ;  /* 0x0000003f3f3ff290 */ /* 0x000fe4000fffe03f */
[----:B------:R-:W-:Y:S02]  /*13f90*/  IMAD.MOV.U32 R4, RZ, RZ, R18 ;  /* 0x000000ffff047224 */ /* 0x000fe400078e0012 */
[----:B------:R-:W-:Y:S02]  /*13fa0*/  IMAD.MOV.U32 R5, RZ, RZ, R19 ;  /* 0x000000ffff057224 */ /* 0x000fe400078e0013 */
[----:B------:R-:W-:Y:S02]  /*13fb0*/  IMAD.MOV.U32 R12, RZ, RZ, R16 ;  /* 0x000000ffff0c7224 */ /* 0x000fe400078e0010 */
[----:B------:R-:W-:Y:S01]  /*13fc0*/  IMAD.MOV.U32 R13, RZ, RZ, R17 ;  /* 0x000000ffff0d7224 */ /* 0x000fe200078e0011 */
[----:B------:R-:W4:Y:S01]  /*13fd0*/  LDL.LU.64 R18, [R1+0x1100] ;  /* 0x0011000001127983 */ /* 0x000f220000300a00 */
[----:B------:R-:W4:Y:S02]  /*13fe0*/  LDL.LU.64 R16, [R1+0x10f8] ;  /* 0x0010f80001107983 */ /* 0x000f240000300a00 */
[----:B----4-:R-:W-:Y:S01]  /*13ff0*/  HMMA.16816.F32 R20, R20, R10, R16 ;  /* 0x0000000a1414723c */ /* 0x010fe20000001810 */
[----:B------:R-:W2:Y:S01]  /*14000*/  LDL.LU.64 R18, [R1+0x10f0] ;  /* 0x0010f00001127983 */ /* 0x000ea20000300a00 */
[----:B------:R-:W2:Y:S11]  /*14010*/  LDL.LU.64 R16, [R1+0x10e8] ;  /* 0x0010e80001107983 */ /* 0x000eb60000300a00 */
[----:B------:R-:W-:Y:S10]  /*14020*/  @!UPT UIADD3 URZ, URZ, URZ, URZ ;  /* 0x0000003f3f3ff290 */ /* 0x000ff4000fffe03f */
[----:B------:R-:W-:Y:S01]  /*14030*/  STL.64 [R1+0x1070], R22 ;  /* 0x0010701601007387 */ /* 0x000fe20000100a00 */
[----:B------:R0:W-:Y:S03]  /*14040*/  STL.64 [R1+0x1068], R20 ;  /* 0x0010681401007387 */ /* 0x0001e60000100a00 */
[----:B0-----:R-:W2:Y:S01]  /*14050*/  LDL.LU R20, [R1+0xc0] ;  /* 0x0000c00001147983 */ /* 0x001ea20000300800 */
[----:B------:R-:W-:Y:S02]  /*14060*/  IMAD.MOV.U32 R21, RZ, RZ, R3 ;  /* 0x000000ffff157224 */ /* 0x000fe400078e0003 */
[----:B------:R-:W-:Y:S02]  /*14070*/  IMAD.MOV.U32 R22, RZ, RZ, R2 ;  /* 0x000000ffff167224 */ /* 0x000fe400078e0002 */
[----:B------:R-:W-:-:S07]  /*14080*/  IMAD.MOV.U32 R23, RZ, RZ, R0 ;  /* 0x000000ffff177224 */ /* 0x000fce00078e0000 */
[C---:B--2---:R-:W-:Y:S08]  /*14090*/  HMMA.16816.F32 R20, R16.reuse, R6, R20 ;  /* 0x000000061014723c */ /* 0x044ff00000001814 */
[----:B---3--:R-:W-:Y:S11]  /*140a0*/  HMMA.16816.F32 R16, R16, R10, R24 ;  /* 0x0000000a1010723c */ /* 0x008ff60000001818 */
[----:B------:R-:W-:Y:S05]  /*140b0*/  @!UPT UIADD3 URZ, URZ, URZ, URZ ;  /* 0x0000003f3f3ff290 */ /* 0x000fea000fffe03f */
[----:B------:R-:W-:-:S08]  /*140c0*/  IMAD.MOV.U32 R8, RZ, RZ, R20 ;  /* 0x000000ffff087224 */ /* 0x000fd000078e0014 */
[----:B------:R-:W-:Y:S02]  /*140d0*/  IMAD.MOV.U32 R24, RZ, RZ, R16 ;  /* 0x000000ffff187224 */ /* 0x000fe400078e0010 */
[----:B------:R-:W-:Y:S01]  /*140e0*/  IMAD.MOV.U32 R25, RZ, RZ, R17 ;  /* 0x000000ffff197224 */ /* 0x000fe200078e0011 */
[----:B------:R-:W2:Y:S01]  /*140f0*/  LDL.LU R16, [R1+0x60] ;  /* 0x0000600001107983 */ /* 0x000ea20000300800 */
[----:B------:R-:W-:Y:S02]  /*14100*/  IMAD.MOV.U32 R26, RZ, RZ, R18 ;  /* 0x000000ffff1a7224 */ /* 0x000fe400078e0012 */
[----:B------:R-:W2:Y:S02]  /*14110*/  LDL.LU R17, [R1+0x64] ;  /* 0x0000640001117983 */ /* 0x000ea40000300800 */
[----:B------:R-:W-:Y:S01]  /*14120*/  IMAD.MOV.U32 R27, RZ, RZ, R19 ;  /* 0x000000ffff1b7224 */ /* 0x000fe200078e0013 */
[----:B------:R-:W2:Y:S01]  /*14130*/  LDL.LU R18, [R1+0x68] ;  /* 0x0000680001127983 */ /* 0x000ea20000300800 */
[----:B------:R-:W2:Y:S02]  /*14140*/  LDL.LU R19, [R1+0x6c] ;  /* 0x00006c0001137983 */ /* 0x000ea40000300800 */
[----:B------:R-:W-:-:S02]  /*14150*/  IMAD.MOV.U32 R2, RZ, RZ, R22 ;  /* 0x000000ffff027224 */ /* 0x000fc400078e0016 */
[----:B------:R-:W-:Y:S01]  /*14160*/  IMAD.MOV.U32 R0, RZ, RZ, R23 ;  /* 0x000000ffff007224 */ /* 0x000fe200078e0017 */
[----:B------:R-:W-:Y:S01]  /*14170*/  STL.64 [R1+0x10c8], R10 ;  /* 0x0010c80a01007387 */ /* 0x000fe20000100a00 */
[----:B------:R-:W-:Y:S02]  /*14180*/  IMAD.MOV.U32 R3, RZ, RZ, R21 ;  /* 0x000000ffff037224 */ /* 0x000fe400078e0015 */
[----:B------:R-:W-:Y:S02]  /*14190*/  STL [R1+0x10c0], R8 ;  /* 0x0010c00801007387 */ /* 0x000fe40000100800 */
[----:B------:R-:W-:Y:S02]  /*141a0*/  IMAD.MOV.U32 R20, RZ, RZ, R12 ;  /* 0x000000ffff147224 */ /* 0x000fe400078e000c */
[----:B------:R-:W-:Y:S02]  /*141b0*/  IMAD.MOV.U32 R22, RZ, RZ, R4 ;  /* 0x000000ffff167224 */ /* 0x000fe400078e0004 */
[----:B------:R-:W-:Y:S01]  /*141c0*/  IMAD.MOV.U32 R23, RZ, RZ, R5 ;  /* 0x000000ffff177224 */ /* 0x000fe200078e0005 */
[----:B------:R-:W3:Y:S01]  /*141d0*/  LDL.LU R12, [R1+0x10e0] ;  /* 0x0010e000010c7983 */ /* 0x000ee20000300800 */
[----:B------:R-:W-:-:S02]  /*141e0*/  IMAD.MOV.U32 R21, RZ, RZ, R13 ;  /* 0x000000ffff157224 */ /* 0x000fc400078e000d */
[----:B------:R-:W3:Y:S02]  /*141f0*/  LDL.LU R13, [R1+0x10dc] ;  /* 0x0010dc00010d7983 */ /* 0x000ee40000300800 */
[----:B------:R-:W4:Y:S01]  /*14200*/  LDL.LU R4, [R1+0x10d8] ;  /* 0x0010d80001047983 */ /* 0x000f220000300800 */
[----:B------:R-:W2:Y:S01]  /*14210*/  LDL.LU R5, [R1+0x10d4] ;  /* 0x0010d40001057983 */ /* 0x000ea20000300800 */
[----:B------:R0:W-:Y:S02]  /*14220*/  STL.64 [R1+0x1088], R22 ;  /* 0x0010881601007387 */ /* 0x0001e40000100a00 */
[----:B------:R1:W-:Y:S02]  /*14230*/  STL.64 [R1+0x1080], R20 ;  /* 0x0010801401007387 */ /* 0x0003e40000100a00 */
[----:B0-----:R-:W-:Y:S02]  /*14240*/  IMAD.MOV.U32 R22, RZ, RZ, R14 ;  /* 0x000000ffff167224 */ /* 0x001fe400078e000e */
[----:B------:R-:W-:-:S02]  /*14250*/  IMAD.MOV.U32 R23, RZ, RZ, R9 ;  /* 0x000000ffff177224 */ /* 0x000fc400078e0009 */
[----:B-1----:R-:W-:Y:S02]  /*14260*/  IMAD.MOV.U32 R20, RZ, RZ, R28 ;  /* 0x000000ffff147224 */ /* 0x002fe400078e001c */
[----:B------:R-:W-:Y:S01]  /*14270*/  IMAD.MOV.U32 R21, RZ, RZ, R15 ;  /* 0x000000ffff157224 */ /* 0x000fe200078e000f */
[----:B------:R-:W2:Y:S01]  /*14280*/  LDL.LU R28, [R1+0x10d0] ;  /* 0x0010d000011c7983 */ /* 0x000ea20000300800 */
[----:B------:R-:W-:Y:S03]  /*14290*/  STL.64 [R1+0x1098], R22 ;  /* 0x0010981601007387 */ /* 0x000fe60000100a00 */
[----:B------:R0:W-:Y:S04]  /*142a0*/  STL.64 [R1+0x1090], R20 ;  /* 0x0010901401007387 */ /* 0x0001e80000100a00 */
[----:B0-----:R-:W2:Y:S01]  /*142b0*/  LDL.LU.64 R20, [R1+0x90] ;  /* 0x0000900001147983 */ /* 0x001ea20000300a00 */
[----:B------:R-:W2:Y:S03]  /*142c0*/  LDL.LU.64 R22, [R1+0x98] ;  /* 0x0000980001167983 */ /* 0x000ea60000300a00 */
        /* <DEDUP_REMOVED lines=10> */
[----:B------:R-:W-:-:S02]  /*14370*/  IMAD.MOV.U32 R26, RZ, RZ, R5 ;  /* 0x000000ffff1a7224 */ /* 0x000fc400078e0005 */
[----:B----4-:R-:W-:-:S05]  /*14380*/  IMAD.MOV.U32 R27, RZ, RZ, R4 ;  /* 0x000000ffff1b7224 */ /* 0x010fca00078e0004 */
[----:B------:R-:W-:Y:S01]  /*14390*/  STL.64 [R1+0x10b8], R26 ;  /* 0x0010b81a01007387 */ /* 0x000fe20000100a00 */
[----:B--2---:R-:W-:Y:S03]  /*143a0*/  HMMA.16816.F32 R8, R20, R6, R16 ;  /* 0x000000061408723c */ /* 0x004fe60000001810 */
[----:B---3--:R0:W-:Y:S11]  /*143b0*/  STL.64 [R1+0x10b0], R24 ;  /* 0x0010b01801007387 */ /* 0x0081f60000100a00 */
[----:B------:R-:W-:Y:S10]  /*143c0*/  @!UPT UIADD3 URZ, URZ, URZ, URZ ;  /* 0x0000003f3f3ff290 */ /* 0x000ff4000fffe03f */
[----:B------:R-:W-:Y:S02]  /*143d0*/  IMAD.MOV.U32 R15, RZ, RZ, R10 ;  /* 0x000000ffff0f7224 */ /* 0x000fe400078e000a */
[----:B------:R-:W-:Y:S01]  /*143e0*/  IMAD.MOV.U32 R14, RZ, RZ, R11 ;  /* 0x000000ffff0e7224 */ /* 0x000fe200078e000b */
[----:B0-----:R-:W2:Y:S01]  /*143f0*/  LDL.LU R24, [R1+0x50] ;  /* 0x0000500001187983 */ /* 0x001ea20000300800 */
[----:B------:R-:W2:Y:S02]  /*14400*/  LDL.LU R25, [R1+0x54] ;  /* 0x0000540001197983 */ /* 0x000ea40000300800 */
[----:B------:R-:W2:Y:S02]  /*14410*/  LDL.LU R26, [R1+0x58] ;  /* 0x00005800011a7983 */ /* 0x000ea40000300800 */
[----:B------:R-:W2:Y:S02]  /*14420*/  LDL.LU.64 R10, [R1+0x10c8] ;  /* 0x0010c800010a7983 */ /* 0x000ea40000300a00 */
[----:B------:R-:W-:-:S02]  /*14430*/  IMAD.MOV.U32 R27, RZ, RZ, R28 ;  /* 0x000000ffff1b7224 */ /* 0x000fc400078e001c */
[----:B------:R-:W-:Y:S02]  /*14440*/  IMAD.MOV.U32 R16, RZ, RZ, R8 ;  /* 0x000000ffff107224 */ /* 0x000fe400078e0008 */
[----:B------:R-:W3:Y:S03]  /*14450*/  LDL.LU R8, [R1+0x10c0] ;  /* 0x0010c00001087983 */ /* 0x000ee60000300800 */
[----:B--2---:R-:W-:Y:S01]  /*14460*/  HMMA.16816.F32 R20, R20, R10, R24 ;  /* 0x0000000a1414723c */ /* 0x004fe20000001818 */
[----:B------:R-:W2:Y:S01]  /*14470*/  LDL.LU.64 R26, [R1+0x10b8] ;  /* 0x0010b800011a7983 */ /* 0x000ea20000300a00 */
[----:B------:R-:W2:Y:S11]  /*14480*/  LDL.LU.64 R24, [R1+0x10b0] ;  /* 0x0010b00001187983 */ /* 0x000eb60000300a00 */
[----:B------:R-:W-:Y:S10]  /*14490*/  @!UPT UIADD3 URZ, URZ, URZ, URZ ;  /* 0x0000003f3f3ff290 */ /* 0x000ff4000fffe03f */
[----:B------:R-:W-:Y:S01]  /*144a0*/  STL [R1+0x20], R20 ;  /* 0x0000201401007387 */ /* 0x000fe20000100800 */
[----:B------:R0:W-:Y:S02]  /*144b0*/  STL [R1+0x2c], R23 ;  /* 0x00002c1701007387 */ /* 0x0001e40000100800 */
[----:B------:R-:W-:Y:S02]  /*144c0*/  IMAD.MOV.U32 R19, RZ, RZ, R22 ;  /* 0x000000ffff137224 */ /* 0x000fe400078e0016 */
[----:B------:R-:W-:Y:S01]  /*144d0*/  IMAD.MOV.U32 R18, RZ, RZ, R21 ;  /* 0x000000ffff127224 */ /* 0x000fe200078e0015 */
[----:B0-----:R-:W4:Y:S01]  /*144e0*/  LDL.LU.64 R22, [R1+0x10a8] ;  /* 0x0010a80001167983 */ /* 0x001f220000300a00 */
[----:B------:R-:W2:Y:S02]  /*144f0*/  LDL.LU.64 R20, [R1+0x10a0] ;  /* 0x0010a00001147983 */ /* 0x000ea40000300a00 */
[----:B------:R-:W-:Y:S02]  /*14500*/  IMAD.MOV.U32 R17, RZ, RZ, R9 ;  /* 0x000000ffff117224 */ /* 0x000fe400078e0009 */
[----:B----4-:R-:W-:Y:S01]  /*14510*/  IMAD.MOV.U32 R9, RZ, RZ, R23 ;  /* 0x000000ffff097224 */ /* 0x010fe200078e0017 */
[----:B--2---:R-:W-:Y:S07]  /*14520*/  HMMA.16816.F32 R4, R20, R6, R24 ;  /* 0x000000061404723c */ /* 0x004fee0000001818 */
[----:B------:R-:W-:-:S02]  /*14530*/  IMAD.MOV.U32 R24, RZ, RZ, R22 ;  /* 0x000000ffff187224 */ /* 0x000fc400078e0016 */
[----:B------:R-:W-:Y:S02]  /*14540*/  IMAD.MOV.U32 R26, RZ, RZ, R20 ;  /* 0x000000ffff1a7224 */ /* 0x000fe400078e0014 */
[----:B------:R-:W-:Y:S01]  /*14550*/  IMAD.MOV.U32 R25, RZ, RZ, R21 ;  /* 0x000000ffff197224 */ /* 0x000fe200078e0015 */
[----:B------:R-:W2:Y:S01]  /*14560*/  LDL.LU.64 R22, [R1+0x1098] ;  /* 0x0010980001167983 */ /* 0x000ea20000300a00 */
[----:B------:R-:W2:Y:S10]  /*14570*/  LDL.LU.64 R20, [R1+0x1090] ;  /* 0x0010900001147983 */ /* 0x000eb40000300a00 */
[----:B------:R0:W-:Y:S01]  /*14580*/  STL.64 [R1+0x1028], R6 ;  /* 0x0010280601007387 */ /* 0x0001e20000100a00 */
[----:B------:R1:W-:Y:S02]  /*14590*/  STL.64 [R1+0x1020], R4 ;  /* 0x0010200401007387 */ /* 0x0003e40000100a00 */
[----:B0-----:R-:W-:-:S02]  /*145a0*/  IMAD.MOV.U32 R6, RZ, RZ, R24 ;  /* 0x000000ffff067224 */ /* 0x001fc400078e0018 */
[----:B-1----:R-:W-:Y:S02]  /*145b0*/  IMAD.MOV.U32 R4, RZ, RZ, R26 ;  /* 0x000000ffff047224 */ /* 0x002fe400078e001a */
[----:B------:R-:W-:Y:S02]  /*145c0*/  IMAD.MOV.U32 R5, RZ, RZ, R25 ;  /* 0x000000ffff057224 */ /* 0x000fe400078e0019 */
[----:B------:R-:W0:Y:S04]  /*145d0*/  LDSM.16.MT88.4 R24, [R29+0xa000] ;  /* 0x00a000001d18783b */ /* 0x000e280000004200 */
[----:B0-----:R-:W-:Y:S01]  /*145e0*/  STL.64 [R1+0x50], R24 ;  /* 0x0000501801007387 */ /* 0x001fe20000100a00 */
[----:B------:R-:W-:Y:S02]  /*145f0*/  STL.64 [R1+0x58], R26 ;  /* 0x0000581a01007387 */ /* 0x000fe40000100a00 */
[----:B------:R-:W0:Y:S04]  /*14600*/  LDSM.16.MT88.4 R24, [R29+0xa080] ;  /* 0x00a080001d18783b */ /* 0x000e280000004200 */
[----:B------:R-:W-:Y:S01]  /*14610*/  IMAD.MOV.U32 R7, RZ, RZ, R9 ;  /* 0x000000ffff077224 */ /* 0x000fe200078e0009 */
[----:B0-----:R-:W-:Y:S01]  /*14620*/  STL.64 [R1+0x30], R24 ;  /* 0x0000301801007387 */ /* 0x001fe20000100a00 */
[----:B------:R-:W-:Y:S02]  /*14630*/  STL.64 [R1+0x38], R26 ;  /* 0x0000381a01007387 */ /* 0x000fe40000100a00 */
[----:B------:R-:W0:Y:S02]  /*14640*/  LDSM.16.MT88.4 R24, [R29+0xa100] ;  /* 0x00a100001d18783b */ /* 0x000e240000004200 */
[----:B0-----:R3:W-:Y:S02]  /*14650*/  STL.64 [R1+0x10], R24 ;  /* 0x0000101801007387 */ /* 0x0017e40000100a00 */
[----:B------:R0:W-:Y:S02]  /*14660*/  STL.64 [R1+0x18], R26 ;  /* 0x0000181a01007387 */ /* 0x0001e40000100a00 */
[----:B---3--:R-:W-:Y:S01]  /*14670*/  IMAD.MOV.U32 R24, RZ, RZ, R8 ;  /* 0x000000ffff187224 */ /* 0x008fe200078e0008 */
[----:B--2---:R-:W-:Y:S01]  /*14680*/  HMMA.16816.F32 R4, R4, R10, R20 ;  /* 0x0000000a0404723c */ /* 0x004fe20000001814 */
[----:B------:R-:W2:Y:S01]  /*14690*/  LDL.LU.64 R22, [R1+0x1088] ;  /* 0x0010880001167983 */ /* 0x000ea20000300a00 */
[----:B------:R-:W2:Y:S02]  /*146a0*/  LDL.LU.64 R20, [R1+0x1080] ;  /* 0x0010800001147983 */ /* 0x000ea40000300a00 */
[----:B------:R-:W2:Y:S02]  /*146b0*/  LDL.LU.64 R8, [R1] ;  /* 0x0000000001087983 */ /* 0x000ea40000300a00 */
[----:B------:R-:W2:Y:S02]  /*146c0*/  LDL.LU.64 R10, [R1+0x8] ;  /* 0x00000800010a7983 */ /* 0x000ea40000300a00 */
[----:B------:R-:W-:-:S02]  /*146d0*/  IMAD.MOV.U32 R25, RZ, RZ, R3 ;  /* 0x000000ffff197224 */ /* 0x000fc400078e0003 */
[----:B0-----:R-:W-:Y:S02]  /*146e0*/  IMAD.MOV.U32 R26, RZ, RZ, R2 ;  /* 0x000000ffff1a7224 */ /* 0x001fe400078e0002 */
[----:B------:R-:W-:Y:S11]  /*146f0*/  IMAD.MOV.U32 R27, RZ, RZ, R0 ;  /* 0x000000ffff1b7224 */ /* 0x000ff600078e0000 */
[----:B------:R-:W-:Y:S01]  /*14700*/  @!UPT UIADD3 URZ, URZ, URZ, URZ ;  /* 0x0000003f3f3ff290 */ /* 0x000fe2000fffe03f */
[----:B------:R-:W-:Y:S02]  /*14710*/  IMAD.MOV.U32 R28, RZ, RZ, R4 ;  /* 0x000000ffff1c7224 */ /* 0x000fe400078e0004 */
[----:B------:R-:W-:Y:S02]  /*14720*/  IMAD.MOV.U32 R3, RZ, RZ, R5 ;  /* 0x000000ffff037224 */ /* 0x000fe400078e0005 */
[----:B------:R-:W-:Y:S02]  /*14730*/  IMAD.MOV.U32 R2, RZ, RZ, R6 ;  /* 0x000000ffff027224 */ /* 0x000fe400078e0006 */
[----:B------:R-:W-:Y:S02]  /*14740*/  IMAD.MOV.U32 R0, RZ, RZ, R7 ;  /* 0x000000ffff007224 */ /* 0x000fe400078e0007 */
[----:B------:R-:W0:Y:S04]  /*14750*/  LDSM.16.MT88.4 R4, [R29+0xa180] ;  /* 0x00a180001d04783b */ /* 0x000e280000004200 */
[----:B------:R-:W-:Y:S01]  /*14760*/  STL [R1+0xff4], R0 ;  /* 0x000ff40001007387 */ /* 0x000fe20000100800 */
[----:B------:R-:W-:Y:S02]  /*14770*/  STL [R1+0xff0], R2 ;  /* 0x000ff00201007387 */ /* 0x000fe40000100800 */
[----:B------:R-:W-:Y:S02]  /*14780*/  STL [R1+0xfec], R3 ;  /* 0x000fec0301007387 */ /* 0x000fe40000100800 */
[----:B------:R-:W-:Y:S01]  /*14790*/  STL [R1+0xfe8], R28 ;  /* 0x000fe81c01007387 */ /* 0x000fe20000100800 */
[----:B0-----:R0:W-:Y:S01]  /*147a0*/  STL.64 [R1+0x60], R4 ;  /* 0x0000600401007387 */ /* 0x0011e20000100a00 */
[----:B------:R1:W-:Y:S02]  /*147b0*/  STL.64 [R1+0x68], R6 ;  /* 0x0000680601007387 */ /* 0x0003e40000100a00 */
[----:B0-----:R-:W-:-:S02]  /*147c0*/  IMAD.MOV.U32 R4, RZ, RZ, R16 ;  /* 0x000000ffff047224 */ /* 0x001fc400078e0010 */
[----:B-1----:R-:W-:Y:S01]  /*147d0*/  IMAD.MOV.U32 R7, RZ, RZ, R14 ;  /* 0x000000ffff077224 */ /* 0x002fe200078e000e */
[----:B------:R-:W3:Y:S01]  /*147e0*/  LDL.LU R16, [R1+0x107c] ;  /* 0x00107c0001107983 */ /* 0x000ee20000300800 */
[----:B------:R-:W-:Y:S02]  /*147f0*/  IMAD.MOV.U32 R5, RZ, RZ, R17 ;  /* 0x000000ffff057224 */ /* 0x000fe400078e0011 */
[----:B------:R-:W3:Y:S01]  /*14800*/  LDL.LU R17, [R1+0x1078] ;  /* 0x0010780001117983 */ /* 0x000ee20000300800 */
[----:B--2---:R-:W-:Y:S01]  /*14810*/  HMMA.16816.F32 R20, R8, R12, R20 ;  /* 0x0000000c0814723c */ /* 0x004fe20000001814 */
[----:B------:R-:W-:Y:S02]  /*14820*/  IMAD.MOV.U32 R14, RZ, RZ, R8 ;  /* 0x000000ffff0e7224 */ /* 0x000fe400078e0008 */
[----:B------:R-:W-:Y:S02]  /*14830*/  IMAD.MOV.U32 R3, RZ, RZ, R9 ;  /* 0x000000ffff037224 */ /* 0x000fe400078e0009 */
[----:B------:R-:W-:-:S02]  /*14840*/  IMAD.MOV.U32 R2, RZ, RZ, R10 ;  /* 0x000000ffff027224 */ /* 0x000fc400078e000a */
[----:B------:R-:W-:Y:S11]  /*14850*/  IMAD.MOV.U32 R0, RZ, RZ, R11 ;  /* 0x000000ffff007224 */ /* 0x000ff600078e000b */
[----:B------:R-:W-:Y:S06]  /*14860*/  @!UPT UIADD3 URZ, URZ, URZ, URZ ;  /* 0x0000003f3f3ff290 */ /* 0x000fec000fffe03f */
[----:B------:R-:W-:Y:S02]  /*14870*/  IMAD.MOV.U32 R9, RZ, RZ, R22 ;  /* 0x000000ffff097224 */ /* 0x000fe400078e0016 */
[----:B------:R-:W-:Y:S02]  /*14880*/  IMAD.MOV.U32 R8, RZ, RZ, R23 ;  /* 0x000000ffff087224 */ /* 0x000fe400078e0017 */
[----:B------:R-:W-:Y:S02]  /*14890*/  IMAD.MOV.U32 R11, RZ, RZ, R20 ;  /* 0x000000ffff0b7224 */ /* 0x000fe400078e0014 */
[----:B------:R-:W-:Y:S01]  /*148a0*/  IMAD.MOV.U32 R10, RZ, RZ, R21 ;  /* 0x000000ffff0a7224 */ /* 0x000fe200078e0015 */
[----:B------:R-:W3:Y:S01]  /*148b0*/  LDL.LU.64 R22, [R1+0x1070] ;  /* 0x0010700001167983 */ /* 0x000ee20000300a00 */
[----:B------:R-:W3:Y:S02]  /*148c0*/  LDL.LU.64 R20, [R1+0x1068] ;  /* 0x0010680001147983 */ /* 0x000ee40000300a00 */
[----:B------:R0:W-:Y:S01]  /*148d0*/  STL [R1+0x1004], R8 ;  /* 0x0010040801007387 */ /* 0x0001e20000100800 */
[----:B------:R1:W-:Y:S01]  /*148e0*/  STL [R1+0x1000], R10 ;  /* 0x0010000a01007387 */ /* 0x0003e20000100800 */
[----:B------:R2:W-:Y:S02]  /*148f0*/  STL [R1+0xffc], R11 ;  /* 0x000ffc0b01007387 */ /* 0x0005e40000100800 */
[----:B------:R4:W-:Y:S02]  /*14900*/  STL [R1+0xff8], R9 ;  /* 0x000ff80901007387 */ /* 0x0009e40000100800 */
[----:B0-----:R-:W-:-:S02]  /*14910*/  IMAD.MOV.U32 R8, RZ, RZ, R14 ;  /* 0x000000ffff087224 */ /* 0x001fc400078e000e */
[----:B-1----:R-:W-:Y:S02]  /*14920*/  IMAD.MOV.U32 R10, RZ, RZ, R2 ;  /* 0x000000ffff0a7224 */ /* 0x002fe400078e0002 */
[----:B--2---:R-:W-:Y:S02]  /*14930*/  IMAD.MOV.U32 R11, RZ, RZ, R0 ;  /* 0x000000ffff0b7224 */ /* 0x004fe400078e0000 */
[----:B----4-:R-:W-:-:S07]  /*14940*/  IMAD.MOV.U32 R9, RZ, RZ, R3 ;  /* 0x000000ffff097224 */ /* 0x010fce00078e0003 */
[----:B---3--:R-:W-:Y:S01]  /*14950*/  HMMA.16816.F32 R8, R8, R16, R20 ;  /* 0x000000100808723c */ /* 0x008fe20000001814 */
[----:B------:R-:W2:Y:S01]  /*14960*/  LDL.LU.64 R22, [R1+0x1060] ;  /* 0x0010600001167983 */ /* 0x000ea20000300a00 */
[----:B------:R-:W2:Y:S02]  /*14970*/  LDL.LU.64 R20, [R1+0x1058] ;  /* 0x0010580001147983 */ /* 0x000ea40000300a00 */
[----:B------:R-:W-:Y:S11]  /*14980*/  IMAD.MOV.U32 R6, RZ, RZ, R15 ;  /* 0x000000ffff067224 */ /* 0x000ff600078e000f */
[----:B------:R-:W-:Y:S09]  /*14990*/  @!UPT UIADD3 URZ, URZ, URZ, URZ ;  /* 0x0000003f3f3ff290 */ /* 0x000ff2000fffe03f */
[----:B------:R-:W-:Y:S02]  /*149a0*/  IMAD.MOV.U32 R15, RZ, RZ, R11 ;  /* 0x000000ffff0f7224 */ /* 0x000fe400078e000b */
[----:B------:R-:W-:Y:S02]  /*149b0*/  IMAD.MOV.U32 R14, RZ, RZ, R10 ;  /* 0x000000ffff0e7224 */ /* 0x000fe400078e000a */
[----:B------:R-:W-:Y:S02]  /*149c0*/  IMAD.MOV.U32 R28, RZ, RZ, R9 ;  /* 0x000000ffff1c7224 */ /* 0x000fe400078e0009 */
[----:B------:R-:W-:Y:S01]  /*149d0*/  IMAD.MOV.U32 R3, RZ, RZ, R8 ;  /* 0x000000ffff037224 */ /* 0x000fe200078e0008 */
[----:B------:R-:W-:Y:S01]  /*149e0*/  STL [R1+0x1014], R15 ;  /* 0x0010140f01007387 */ /* 0x000fe20000100800 */
[----:B------:R-:W-:Y:S02]  /*149f0*/  STL [R1+0x1010], R14 ;  /* 0x0010100e01007387 */ /* 0x000fe40000100800 */
[----:B------:R-:W-:Y:S02]  /*14a00*/  STL [R1+0x100c], R28 ;  /* 0x00100c1c01007387 */ /* 0x000fe40000100800 */
[----:B------:R-:W-:Y:S01]  /*14a10*/  STL [R1+0x1008], R3 ;  /* 0x0010080301007387 */ /* 0x000fe20000100800 */
[----:B--2---:R-:W-:Y:S11]  /*14a20*/  HMMA.16816.F32 R24, R20, R12, R24 ;  /* 0x0000000c1418723c */ /* 0x004ff60000001818 */
[----:B------:R-:W-:Y:S11]  /*14a30*/  @!UPT UIADD3 URZ, URZ, URZ, URZ ;  /* 0x0000003f3f3ff290 */ /* 0x000ff6000fffe03f */
[----:B------:R-:W-:Y:S01]  /*14a40*/  @!UPT UIADD3 URZ, URZ, URZ, URZ ;  /* 0x0000003f3f3ff290 */ /* 0x000fe2000fffe03f */
[----:B------:R0:W-:Y:S01]  /*14a50*/  STL [R1+0xc4], R25 ;  /* 0x0000c41901007387 */ /* 0x0001e20000100800 */
[----:B------:R-:W-:Y:S02]  /*14a60*/  IMAD.MOV.U32 R0, RZ, RZ, R26 ;  /* 0x000000ffff007224 */ /* 0x000fe400078e001a */
[----:B------:R-:W-:Y:S02]  /*14a70*/  IMAD.MOV.U32 R2, RZ, RZ, R27 ;  /* 0x000000ffff027224 */ /* 0x000fe400078e001b */
[----:B------:R-:W-:Y:S01]  /*14a80*/  IMAD.MOV.U32 R9, RZ, RZ, R24 ;  /* 0x000000ffff097224 */ /* 0x000fe200078e0018 */
[----:B------:R-:W2:Y:S04]  /*14a90*/  LDL.LU.64 R26, [R1+0x1050] ;  /* 0x00105000011a7983 */ /* 0x000ea80000300a00 */
[----:B0-----:R-:W3:Y:S01]  /*14aa0*/  LDL.LU.64 R24, [R1+0x1048] ;  /* 0x0010480001187983 */ /* 0x001ee20000300a00 */
[----:B------:R0:W-:Y:S02]  /*14ab0*/  STL [R1+0x1018], R9 ;  /* 0x0010180901007387 */ /* 0x0001e40000100800 */
[----:B--2---:R-:W-:-:S02]  /*14ac0*/  IMAD.MOV.U32 R10, RZ, RZ, R26 ;  /* 0x000000ffff0a7224 */ /* 0x004fc400078e001a */
[----:B------:R-:W-:Y:S02]  /*14ad0*/  IMAD.MOV.U32 R11, RZ, RZ, R27 ;  /* 0x000000ffff0b7224 */ /* 0x000fe400078e001b */
[----:B---3--:R-:W-:Y:S02]  /*14ae0*/  IMAD.MOV.U32 R8, RZ, RZ, R24 ;  /* 0x000000ffff087224 */ /* 0x008fe400078e0018 */
[----:B0-----:R-:W-:Y:S01]  /*14af0*/  IMAD.MOV.U32 R9, RZ, RZ, R25 ;  /* 0x000000ffff097224 */ /* 0x001fe200078e0019 */
[----:B------:R-:W2:Y:S01]  /*14b00*/  LDL.LU R24, [R1+0x1044] ;  /* 0x0010440001187983 */ /* 0x000ea20000300800 */
[----:B------:R-:W2:Y:S02]  /*14b10*/  LDL.LU R25, [R1+0x1040] ;  /* 0x0010400001197983 */ /* 0x000ea40000300800 */
[----:B------:R-:W2:Y:S02]  /*14b20*/  LDL.LU R26, [R1+0x103c] ;  /* 0x00103c00011a7983 */ /* 0x000ea40000300800 */
[----:B------:R-:W2:Y:S01]  /*14b30*/  LDL.LU R27, [R1+0x1038] ;  /* 0x00103800011b7983 */ /* 0x000ea20000300800 */
[----:B------:R-:W-:Y:S11]  /*14b40*/  HMMA.16816.F32 R20, R20, R16, R8 ;  /* 0x000000101414723c */ /* 0x000ff60000001808 */
[----:B------:R-:W-:Y:S11]  /*14b50*/  @!UPT UIADD3 URZ, URZ, URZ, URZ ;  /* 0x0000003f3f3ff290 */ /* 0x000ff6000fffe03f */
[----:B------:R-:W-:Y:S02]  /*14b60*/  @!UPT UIADD3 URZ, URZ, URZ, URZ ;  /* 0x0000003f3f3ff290 */ /* 0x000fe4000fffe03f */
[----:B------:R-:W-:Y:S02]  /*14b70*/  IMAD.MOV.U32 R3, RZ, RZ, R20 ;  /* 0x000000ffff037224 */ /* 0x000fe400078e0014 */
[----:B------:R-:W-:Y:S02]  /*14b80*/  IMAD.MOV.U32 R8, RZ, RZ, R21 ;  /* 0x000000ffff087224 */ /* 0x000fe400078e0015 */
[----:B------:R-:W-:Y:S01]  /*14b90*/  IMAD.MOV.U32 R10, RZ, RZ, R22 ;  /* 0x000000ffff0a7224 */ /* 0x000fe200078e0016 */
[----:B------:R-:W3:Y:S01]  /*14ba0*/  LDL.LU R20, [R1+0x20] ;  /* 0x0000200001147983 */ /* 0x000ee20000300800 */
[----:B------:R-:W-:Y:S02]  /*14bb0*/  IMAD.MOV.U32 R21, RZ, RZ, R18 ;  /* 0x000000ffff157224 */ /* 0x000fe400078e0012 */
[----:B------:R-:W4:Y:S02]  /*14bc0*/  LDL.LU R18, [R1+0x1034] ;  /* 0x0010340001127983 */ /* 0x000f240000300800 */
[----:B------:R-:W-:-:S02]  /*14bd0*/  IMAD.MOV.U32 R22, RZ, RZ, R19 ;  /* 0x000000ffff167224 */ /* 0x000fc400078e0013 */
[----:B------:R-:W-:Y:S01]  /*14be0*/  IMAD.MOV.U32 R11, RZ, RZ, R23 ;  /* 0x000000ffff0b7224 */ /* 0x000fe200078e0017 */
[----:B------:R-:W4:Y:S01]  /*14bf0*/  LDL.LU R19, [R1+0x1030] ;  /* 0x0010300001137983 */ /* 0x000f220000300800 */
[----:B------:R-:W3:Y:S01]  /*14c00*/  LDL.LU R23, [R1+0x2c] ;  /* 0x00002c0001177983 */ /* 0x000ee20000300800 */
[C---:B--2---:R-:W-:Y:S11]  /*14c10*/  HMMA.16816.F32 R4, R24.reuse, R12, R4 ;  /* 0x0000000c1804723c */ /* 0x044ff60000001804 */
[----:B------:R-:W-:Y:S11]  /*14c20*/  @!UPT UIADD3 URZ, URZ, URZ, URZ ;  /* 0x0000003f3f3ff290 */ /* 0x000ff6000fffe03f */
[----:B------:R-:W-:Y:S02]  /*14c30*/  @!UPT UIADD3 URZ, URZ, URZ, URZ ;  /* 0x0000003f3f3ff290 */ /* 0x000fe4000fffe03f */
[----:B------:R-:W-:Y:S02]  /*14c40*/  IMAD.MOV.U32 R14, RZ, RZ, R6 ;  /* 0x000000ffff0e7224 */ /* 0x000fe400078e0006 */
[----:B------:R-:W-:Y:S02]  /*14c50*/  IMAD.MOV.U32 R28, RZ, RZ, R7 ;  /* 0x000000ffff1c7224 */ /* 0x000fe400078e0007 */
[----:B------:R-:W-:Y:S02]  /*14c60*/  IMAD.MOV.U32 R9, RZ, RZ, R4 ;  /* 0x000000ffff097224 */ /* 0x000fe400078e0004 */
[----:B------:R-:W-:Y:S01]  /*14c70*/  IMAD.MOV.U32 R15, RZ, RZ, R5 ;  /* 0x000000ffff0f7224 */ /* 0x000fe200078e0005 */
[----:B------:R-:W2:Y:S01]  /*14c80*/  LDL.LU.64 R6, [R1+0x1028] ;  /* 0x0010280001067983 */ /* 0x000ea20000300a00 */
[----:B------:R-:W2:Y:S03]  /*14c90*/  LDL.LU.64 R4, [R1+0x1020] ;  /* 0x0010200001047983 */ /* 0x000ea60000300a00 */
[----:B----4-:R-:W-:Y:S01]  /*14ca0*/  STL.64 [R1+0xfd8], R18 ;  /* 0x000fd81201007387 */ /* 0x010fe20000100a00 */
[----:B---3--:R-:W-:Y:S01]  /*14cb0*/  HMMA.16816.F32 R24, R24, R16, R20 ;  /* 0x000000101818723c */ /* 0x008fe20000001814 */
[----:B------:R0:W-:Y:S02]  /*14cc0*/  STL.64 [R1+0xfd0], R16 ;  /* 0x000fd01001007387 */ /* 0x0001e40000100a00 */
[----:B0-----:R-:W2:Y:S01]  /*14cd0*/  LDL.LU.64 R16, [R1+0xb0] ;  /* 0x0000b00001107983 */ /* 0x001ea20000300a00 */
[----:B------:R-:W2:Y:S11]  /*14ce0*/  LDL.LU.64 R18, [R1+0xb8] ;  /* 0x0000b80001127983 */ /* 0x000eb60000300a00 */
[----:B------:R-:W-:Y:S08]  /*14cf0*/  @!UPT UIADD3 URZ, URZ, URZ, URZ ;  /* 0x0000003f3f3ff290 */ /* 0x000ff0000fffe03f */
[----:B------:R-:W-:Y:S01]  /*14d00*/  STL.64 [R1+0xf68], R26 ;  /* 0x000f681a01007387 */ /* 0x000fe20000100a00 */
[----:B------:R-:W-:Y:S01]  /*14d10*/  STL.64 [R1+0xf60], R24 ;  /* 0x000f601801007387 */ /* 0x000fe20000100a00 */
[----:B--2---:R-:W-:Y:S07]  /*14d20*/  HMMA.16816.F32 R20, R16, R12, R4 ;  /* 0x0000000c1014723c */ /* 0x004fee0000001804 */
[----:B------:R-:W-:Y:S02]  /*14d30*/  IMAD.MOV.U32 R7, RZ, RZ, R16 ;  /* 0x000000ffff077224 */ /* 0x000fe400078e0010 */
[----:B------:R-:W-:-:S02]  /*14d40*/  IMAD.MOV.U32 R6, RZ, RZ, R17 ;  /* 0x000000ffff067224 */ /* 0x000fc400078e0011 */
[----:B------:R-:W-:Y:S02]  /*14d50*/  IMAD.MOV.U32 R5, RZ, RZ, R18 ;  /* 0x000000ffff057224 */ /* 0x000fe400078e0012 */
[----:B------:R-:W-:Y:S02]  /*14d60*/  IMAD.MOV.U32 R4, RZ, RZ, R19 ;  /* 0x000000ffff047224 */ /* 0x000fe400078e0013 */
[----:B------:R-:W0:Y:S08]  /*14d70*/  LDSM.16.MT88.4 R16, [R29+0xc000] ;  /* 0x00c000001d10783b */ /* 0x000e300000004200 */
[----:B------:R-:W-:Y:S01]  /*14d80*/  STL.64 [R1+0xf58], R22 ;  /* 0x000f581601007387 */ /* 0x000fe20000100a00 */
[----:B------:R1:W-:Y:S03]  /*14d90*/  STL.64 [R1+0xf50], R20 ;  /* 0x000f501401007387 */ /* 0x0003e60000100a00 */
[----:B0-----:R-:W-:Y:S01]  /*14da0*/  STL.64 [R1+0x40], R16 ;  /* 0x0000401001007387 */ /* 0x001fe20000100a00 */
[----:B-1----:R-:W2:Y:S02]  /*14db0*/  LDL.LU R20, [R1+0x10] ;  /* 0x0000100001147983 */ /* 0x002ea40000300800 */
[----:B------:R-:W2:Y:S02]  /*14dc0*/  LDL.LU R21, [R1+0x14] ;  /* 0x0000140001157983 */ /* 0x000ea40000300800 */
[----:B------:R-:W3:Y:S01]  /*14dd0*/  LDL.LU R22, [R1+0x18] ;  /* 0x0000180001167983 */ /* 0x000ee20000300800 */
[----:B------:R-:W3:Y:S01]  /*14de0*/  LDL.LU R23, [R1+0x1c] ;  /* 0x00001c0001177983 */ /* 0x000ee20000300800 */
[----:B------:R-:W-:-:S02]  /*14df0*/  IMAD.MOV.U32 R24, RZ, RZ, R9 ;  /* 0x000000ffff187224 */ /* 0x000fc400078e0009 */
[----:B------:R-:W-:Y:S02]  /*14e00*/  IMAD.MOV.U32 R26, RZ, RZ, R14 ;  /* 0x000000ffff1a7224 */ /* 0x000fe400078e000e */
[----:B------:R-:W-:Y:S02]  /*14e10*/  IMAD.MOV.U32 R27, RZ, RZ, R28 ;  /* 0x000000ffff1b7224 */ /* 0x000fe400078e001c */
[----:B------:R-:W-:Y:S01]  /*14e20*/  IMAD.MOV.U32 R25, RZ, RZ, R15 ;  /* 0x000000ffff197224 */ /* 0x000fe200078e000f */
[----:B---3--:R-:W-:Y:S01]  /*14e30*/  STL.64 [R1+0xf78], R22 ;  /* 0x000f781601007387 */ /* 0x008fe20000100a00 */
[----:B--2---:R0:W-:Y:S02]  /*14e40*/  STL.64 [R1+0xf70], R20 ;  /* 0x000f701401007387 */ /* 0x0041e40000100a00 */
[----:B------:R-:W2:Y:S02]  /*14e50*/  LDL.LU R9, [R1+0x1018] ;  /* 0x0010180001097983 */ /* 0x000ea40000300800 */
[----:B------:R-:W3:Y:S01]  /*14e60*/  LDL.LU R15, [R1+0x1014] ;  /* 0x00101400010f7983 */ /* 0x000ee20000300800 */
[----:B------:R-:W4:Y:S01]  /*14e70*/  LDL.LU R14, [R1+0x1010] ;  /* 0x00101000010e7983 */ /* 0x000f220000300800 */
[----:B------:R-:W2:Y:S02]  /*14e80*/  LDL.LU R28, [R1+0x100c] ;  /* 0x00100c00011c7983 */ /* 0x000ea40000300800 */
[----:B------:R-:W-:Y:S02]  /*14e90*/  STL.64 [R1+0xf88], R26 ;  /* 0x000f881a01007387 */ /* 0x000fe40000100a00 */
[----:B------:R1:W-:Y:S01]  /*14ea0*/  STL.64 [R1+0xf80], R24 ;  /* 0x000f801801007387 */ /* 0x0003e20000100a00 */
[----:B0-----:R-:W2:Y:S01]  /*14eb0*/  LDL.LU R20, [R1+0x30] ;  /* 0x0000300001147983 */ /* 0x001ea20000300800 */
[----:B------:R-:W2:Y:S02]  /*14ec0*/  LDL.LU R21, [R1+0x34] ;  /* 0x0000340001157983 */ /* 0x000ea40000300800 */
[----:B------:R-:W2:Y:S02]  /*14ed0*/  LDL.LU R22, [R1+0x38] ;  /* 0x0000380001167983 */ /* 0x000ea40000300800 */
[----:B------:R-:W2:Y:S02]  /*14ee0*/  LDL.LU R23, [R1+0x3c] ;  /* 0x00003c0001177983 */ /* 0x000ea40000300800 */
[----:B------:R-:W-:-:S02]  /*14ef0*/  IMAD.MOV.U32 R12, RZ, RZ, R19 ;  /* 0x000000ffff0c7224 */ /* 0x000fc400078e0013 */
[----:B------:R-:W3:Y:S01]  /*14f00*/  LDL R19, [R1+0xcd4] ;  /* 0x000cd40001137983 */ /* 0x000ee20000100800 */
[----:B-1----:R-:W-:Y:S02]  /*14f10*/  IMAD.MOV.U32 R24, RZ, RZ, R3 ;  /* 0x000000ffff187224 */ /* 0x002fe400078e0003 */
[----:B------:R-:W-:Y:S02]  /*14f20*/  IMAD.MOV.U32 R25, RZ, RZ, R8 ;  /* 0x000000ffff197224 */ /* 0x000fe400078e0008 */
[----:B------:R-:W-:Y:S02]  /*14f30*/  IMAD.MOV.U32 R26, RZ, RZ, R10 ;  /* 0x000000ffff1a7224 */ /* 0x000fe400078e000a */
[----:B------:R-:W-:Y:S01]  /*14f40*/  IMAD.MOV.U32 R27, RZ, RZ, R11 ;  /* 0x000000ffff1b7224 */ /* 0x000fe200078e000b */
[----:B--2---:R-:W-:Y:S01]  /*14f50*/  STL.64 [R1+0xfa8], R22 ;  /* 0x000fa81601007387 */ /* 0x004fe20000100a00 */
[----:B------:R0:W-:Y:S02]  /*14f60*/  STL.64 [R1+0xfa0], R20 ;  /* 0x000fa01401007387 */ /* 0x0001e40000100a00 */
[----:B------:R-:W2:Y:S02]  /*14f70*/  LDL.LU R3, [R1+0x1008] ;  /* 0x0010080001037983 */ /* 0x000ea40000300800 */
[----:B------:R-:W2:Y:S01]  /*14f80*/  LDL.LU R8, [R1+0x1004] ;  /* 0x0010040001087983 */ /* 0x000ea20000300800 */
[----:B------:R-:W2:Y:S01]  /*14f90*/  LDL.LU R10, [R1+0x1000] ;  /* 0x00100000010a7983 */ /* 0x000ea20000300800 */
[----:B------:R-:W2:Y:S03]  /*14fa0*/  LDL.LU R11, [R1+0xffc] ;  /* 0x000ffc00010b7983 */ /* 0x000ea60000300800 */
[----:B0-----:R-:W2:Y:S01]  /*14fb0*/  LDL.LU R20, [R1+0x50] ;  /* 0x0000500001147983 */ /* 0x001ea20000300800 */
[----:B------:R-:W2:Y:S02]  /*14fc0*/  LDL.LU R21, [R1+0x54] ;  /* 0x0000540001157983 */ /* 0x000ea40000300800 */
[----:B------:R-:W2:Y:S02]  /*14fd0*/  LDL.LU R22, [R1+0x58] ;  /* 0x0000580001167983 */ /* 0x000ea40000300800 */
[----:B------:R-:W2:Y:S02]  /*14fe0*/  LDL.LU R23, [R1+0x5c] ;  /* 0x00005c0001177983 */ /* 0x000ea40000300800 */
[----:B--2---:R-:W-:Y:S01]  /*14ff0*/  STL.64 [R1+0xfc8], R22 ;  /* 0x000fc81601007387 */ /* 0x004fe20000100a00 */
[----:B------:R-:W-:Y:S02]  /*15000*/  STL.64 [R1+0xfc0], R20 ;  /* 0x000fc01401007387 */ /* 0x000fe40000100a00 */
[----:B------:R-:W-:Y:S02]  /*15010*/  STL.64 [R1+0xf98], R26 ;  /* 0x000f981a01007387 */ /* 0x000fe40000100a00 */
[----:B------:R0:W-:Y:S02]  /*15020*/  STL.64 [R1+0xf90], R24 ;  /* 0x000f901801007387 */ /* 0x0001e40000100a00 */
[----:B0-----:R-:W-:-:S02]  /*15030*/  IMAD.MOV.U32 R24, RZ, RZ, R9 ;  /* 0x000000ffff187224 */ /* 0x001fc400078e0009 */
[----:B------:R-:W2:Y:S01]  /*15040*/  LDL.LU R9, [R1+0xff8] ;  /* 0x000ff80001097983 */ /* 0x000ea20000300800 */
[----:B------:R-:W4:Y:S02]  /*15050*/  LDL.LU R25, [R1+0xc4] ;  /* 0x0000c40001197983 */ /* 0x000f240000300800 */
[----:B------:R-:W-:Y:S02]  /*15060*/  IMAD.MOV.U32 R26, RZ, RZ, R0 ;  /* 0x000000ffff1a7224 */ /* 0x000fe400078e0000 */
[----:B------:R-:W-:Y:S01]  /*15070*/  IMAD.MOV.U32 R27, RZ, RZ, R2 ;  /* 0x000000ffff1b7224 */ /* 0x000fe200078e0002 */
[----:B------:R-:W4:Y:S01]  /*15080*/  LDL.LU R0, [R1+0xff4] ;  /* 0x000ff40001007983 */ /* 0x000f220000300800 */
[----:B------:R-:W4:Y:S03]  /*15090*/  LDL.LU R2, [R1+0xff0] ;  /* 0x000ff00001027983 */ /* 0x000f260000300800 */
[----:B------:R0:W-:Y:S01]  /*150a0*/  STL.64 [R1+0xfb8], R26 ;  /* 0x000fb81a01007387 */ /* 0x0001e20000100a00 */
[----:B------:R-:W-:-:S02]  /*150b0*/  IMAD.MOV.U32 R20, RZ, RZ, R7 ;  /* 0x000000ffff147224 */ /* 0x000fc400078e0007 */
[----:B------:R-:W-:Y:S02]  /*150c0*/  IMAD.MOV.U32 R21, RZ, RZ, R6 ;  /* 0x000000ffff157224 */ /* 0x000fe400078e0006 */
[----:B------:R-:W-:Y:S02]  /*150d0*/  IMAD.MOV.U32 R22, RZ, RZ, R5 ;  /* 0x000000ffff167224 */ /* 0x000fe400078e0005 */
[----:B------:R-:W-:Y:S02]  /*150e0*/  IMAD.MOV.U32 R23, RZ, RZ, R4 ;  /* 0x000000ffff177224 */ /* 0x000fe400078e0004 */
[----:B---3--:R-:W-:Y:S01]  /*150f0*/  LDSM.16.M88.4 R4, [R19+0x10880] ;  /* 0x010880001304783b */ /* 0x008fe20000000200 */
[----:B0-----:R-:W-:Y:S02]  /*15100*/  IMAD.MOV.U32 R27, RZ, RZ, R8 ;  /* 0x000000ffff1b7224 */ /* 0x001fe400078e0008 */
[----:B------:R-:W-:Y:S02]  /*15110*/  IMAD.MOV.U32 R13, RZ, RZ, R18 ;  /* 0x000000ffff0d7224 */ /* 0x000fe400078e0012 */
[----:B--2---:R-:W-:Y:S01]  /*15120*/  IMAD.MOV.U32 R26, RZ, RZ, R9 ;  /* 0x000000ffff1a7224 */ /* 0x004fe200078e0009 */
[----:B----4-:R0:W-:Y:S02]  /*15130*/  STL.64 [R1+0xfb0], R24 ;  /* 0x000fb01801007387 */ /* 0x0101e40000100a00 */
[----:B0-----:R-:W-:-:S02]  /*15140*/  IMAD.MOV.U32 R24, RZ, RZ, R11 ;  /* 0x000000ffff187224 */ /* 0x001fc400078e000b */
[----:B------:R-:W-:Y:S02]  /*15150*/  IMAD.MOV.U32 R25, RZ, RZ, R10 ;  /* 0x000000ffff197224 */ /* 0x000fe400078e000a */
[----:B------:R-:W0:Y:S04]  /*15160*/  LDSM.16.M88.4 R8, [R19+0x10080] ;  /* 0x010080001308783b */ /* 0x000e280000000200 */
[----:B------:R-:W-:Y:S01]  /*15170*/  STL [R1+0xf44], R12 ;  /* 0x000f440c01007387 */ /* 0x000fe20000100800 */
[----:B------:R-:W-:Y:S02]  /*15180*/  STL [R1+0xf40], R13 ;  /* 0x000f400d01007387 */ /* 0x000fe40000100800 */
[----:B------:R-:W-:Y:S01]  /*15190*/  LDSM.16.MT88.4 R16, [R29+0xc100] ;  /* 0x00c100001d10783b */ /* 0x000fe20000004200 */
[----:B0-----:R0:W-:Y:S03]  /*151a0*/  STL [R1+0xf34], R8 ;  /* 0x000f340801007387 */ /* 0x0011e60000100800 */
[----:B------:R1:W-:Y:S02]  /*151b0*/  STL [R1+0xf30], R9 ;  /* 0x000f300901007387 */ /* 0x0003e40000100800 */
[----:B------:R2:W-:Y:S02]  /*151c0*/  STL [R1+0xf0c], R10 ;  /* 0x000f0c0a01007387 */ /* 0x0005e40000100800 */
[----:B------:R3:W-:Y:S02]  /*151d0*/  STL [R1+0xf08], R11 ;  /* 0x000f080b01007387 */ /* 0x0007e40000100800 */
[----:B0-----:R-:W-:-:S02]  /*151e0*/  IMAD.MOV.U32 R8, RZ, RZ, R3 ;  /* 0x000000ffff087224 */ /* 0x001fc400078e0003 */
[----:B-1----:R-:W-:Y:S01]  /*151f0*/  IMAD.MOV.U32 R9, RZ, RZ, R28 ;  /* 0x000000ffff097224 */ /* 0x002fe200078e001c */
[----:B------:R-:W4:Y:S01]  /*15200*/  LDL.LU R3, [R1+0xfec] ;  /* 0x000fec0001037983 */ /* 0x000f220000300800 */
[----:B------:R-:W4:Y:S02]  /*15210*/  LDL.LU R28, [R1+0xfe8] ;  /* 0x000fe800011c7983 */ /* 0x000f240000300800 */
[----:B--2---:R-:W-:Y:S02]  /*15220*/  IMAD.MOV.U32 R10, RZ, RZ, R14 ;  /* 0x000000ffff0a7224 */ /* 0x004fe400078e000e */
[----:B---3--:R-:W-:Y:S01]  /*15230*/  IMAD.MOV.U32 R11, RZ, RZ, R15 ;  /* 0x000000ffff0b7224 */ /* 0x008fe200078e000f */
[----:B------:R-:W2:Y:S01]  /*15240*/  LDL.LU R14, [R1+0xfe4] ;  /* 0x000fe400010e7983 */ /* 0x000ea20000300800 */
[----:B------:R-:W2:Y:S02]  /*15250*/  LDL.LU R15, [R1+0xfe0] ;  /* 0x000fe000010f7983 */ /* 0x000ea40000300800 */
[----:B------:R-:W-:Y:S02]  /*15260*/  STL [R1+0xf3c], R4 ;  /* 0x000f3c0401007387 */ /* 0x000fe40000100800 */
[----:B------:R-:W-:Y:S01]  /*15270*/  STL [R1+0xf38], R5 ;  /* 0x000f380501007387 */ /* 0x000fe20000100800 */
[----:B------:R-:W-:Y:S01]  /*15280*/  STL [R1+0xf2c], R6 ;  /* 0x000f2c0601007387 */ /* 0x000fe20000100800 */
[----:B------:R-:W-:Y:S02]  /*15290*/  STL [R1+0xf28], R7 ;  /* 0x000f280701007387 */ /* 0x000fe40000100800 */
[----:B------:R-:W0:Y:S02]  /*152a0*/  LDSM.16.MT88.4 R4, [R29+0xc080] ;  /* 0x00c080001d04783b */ /* 0x000e240000004200 */
[----:B0-----:R0:W-:Y:S02]  /*152b0*/  STL.64 [R1+0x20], R4 ;  /* 0x0000200401007387 */ /* 0x0011e40000100a00 */
[----:B------:R-:W-:Y:S02]  /*152c0*/  STL.64 [R1+0x28], R6 ;  /* 0x0000280601007387 */ /* 0x000fe40000100a00 */
[----:B------:R1:W-:Y:S02]  /*152d0*/  STL.64 [R1], R16 ;  /* 0x0000001001007387 */ /* 0x0003e40000100a00 */
[----:B0-----:R-:W-:-:S02]  /*152e0*/  IMAD.MOV.U32 R4, RZ, RZ, R18 ;  /* 0x000000ffff047224 */ /* 0x001fc400078e0012 */
[----:B------:R-:W-:Y:S02]  /*152f0*/  IMAD.MOV.U32 R5, RZ, RZ, R19 ;  /* 0x000000ffff057224 */ /* 0x000fe400078e0013 */
[----:B------:R-:W3:Y:S01]  /*15300*/  LDL.LU.64 R18, [R1+0xfd8] ;  /* 0x000fd80001127983 */ /* 0x000ee20000300a00 */
[----:B-1----:R-:W2:Y:S02]  /*15310*/  LDL.LU.64 R16, [R1+0xfd0] ;  /* 0x000fd00001107983 */ /* 0x002ea40000300a00 */
[----:B------:R4:W-:Y:S02]  /*15320*/  STL [R1+0xf4c], R5 ;  /* 0x000f4c0501007387 */ /* 0x0009e40000100800 */
[----:B------:R0:W-:Y:S02]  /*15330*/  STL [R1+0xf48], R4 ;  /* 0x000f480401007387 */ /* 0x0001e40000100800 */
[----:B------:R-:W-:Y:S02]  /*15340*/  IMAD.MOV.U32 R6, RZ, RZ, R2 ;  /* 0x000000ffff067224 */ /* 0x000fe400078e0002 */
[----:B------:R-:W-:-:S02]  /*15350*/  IMAD.MOV.U32 R7, RZ, RZ, R0 ;  /* 0x000000ffff077224 */ /* 0x000fc400078e0000 */
[----:B----4-:R-:W-:Y:S02]  /*15360*/  IMAD.MOV.U32 R5, RZ, RZ, R3 ;  /* 0x000000ffff057224 */ /* 0x010fe400078e0003 */
[----:B0-----:R-:W-:-:S07]  /*15370*/  IMAD.MOV.U32 R4, RZ, RZ, R28 ;  /* 0x000000ffff047224 */ /* 0x001fce00078e001c */
[----:B--2---:R-:W-:Y:S01]  /*15380*/  HMMA.16816.F32 R4, R20, R16, R4 ;  /* 0x000000101404723c */ /* 0x004fe20000001804 */
[----:B------:R-:W0:Y:S11]  /*15390*/  LDSM.16.MT88.4 R20, [R29+0xc180] ;  /* 0x00c180001d14783b */ /* 0x000e360000004200 */
[----:B------:R-:W-:Y:S11]  /*153a0*/  @!UPT UIADD3 URZ, URZ, URZ, URZ ;  /* 0x0000003f3f3ff290 */ /* 0x000ff6000fffe03f */
[----:B------:R1:W-:Y:S01]  /*153b0*/  STL.64 [R1+0x80], R4 ;  /* 0x0000800401007387 */ /* 0x0003e20000100a00 */
[----:B------:R2:W-:Y:S02]  /*153c0*/  STL.64 [R1+0x88], R6 ;  /* 0x0000880601007387 */ /* 0x0005e40000100a00 */
[----:B0-----:R-:W-:Y:S02]  /*153d0*/  IMAD.MOV.U32 R12, RZ, RZ, R22 ;  /* 0x000000ffff0c7224 */ /* 0x001fe400078e0016 */
[----:B------:R-:W-:Y:S02]  /*153e0*/  IMAD.MOV.U32 R13, RZ, RZ, R23 ;  /* 0x000000ffff0d7224 */ /* 0x000fe400078e0017 */
[----:B-1----:R-:W-:Y:S02]  /*153f0*/  IMAD.MOV.U32 R5, RZ, RZ, R20 ;  /* 0x000000ffff057224 */ /* 0x002fe400078e0014 */
[----:B------:R-:W-:Y:S01]  /*15400*/  IMAD.MOV.U32 R4, RZ, RZ, R21 ;  /* 0x000000ffff047224 */ /* 0x000fe200078e0015 */
[----:B------:R-:W4:Y:S01]  /*15410*/  LDL.LU.64 R22, [R1+0xfc8] ;  /* 0x000fc80001167983 */ /* 0x000f220000300a00 */
[----:B------:R-:W4:Y:S02]  /*15420*/  LDL.LU.64 R20, [R1+0xfc0] ;  /* 0x000fc00001147983 */ /* 0x000f240000300a00 */
[C---:B----4-:R-:W-:Y:S08]  /*15430*/  HMMA.16816.F32 R24, R20.reuse, R14, R24 ;  /* 0x0000000e1418723c */ /* 0x050ff00000001818 */
[----:B---3--:R-:W-:Y:S11]  /*15440*/  HMMA.16816.F32 R20, R20, R18, R8 ;  /* 0x000000121414723c */ /* 0x008ff60000001808 */
[----:B------:R-:W-:Y:S04]  /*15450*/  @!UPT UIADD3 URZ, URZ, URZ, URZ ;  /* 0x0000003f3f3ff290 */ /* 0x000fe8000fffe03f */
[----:B------:R0:W-:Y:S01]  /*15460*/  STL.64 [R1+0xe8], R26 ;  /* 0x0000e81a01007387 */ /* 0x0001e20000100a00 */
[----:B--2---:R-:W-:Y:S02]  /*15470*/  IMAD.MOV.U32 R6, RZ, RZ, R24 ;  /* 0x000000ffff067224 */ /* 0x004fe400078e0018 */
[----:B------:R-:W-:-:S06]  /*15480*/  IMAD.MOV.U32 R7, RZ, RZ, R25 ;  /* 0x000000ffff077224 */ /* 0x000fcc00078e0019 */
[----:B------:R-:W-:Y:S02]  /*15490*/  IMAD.MOV.U32 R17, RZ, RZ, R22 ;  /* 0x000000ffff117224 */ /* 0x000fe400078e0016 */
[----:B------:R-:W-:Y:S02]  /*154a0*/  IMAD.MOV.U32 R16, RZ, RZ, R23 ;  /* 0x000000ffff107224 */ /* 0x000fe400078e0017 */
[----:B------:R-:W-:Y:S02]  /*154b0*/  IMAD.MOV.U32 R8, RZ, RZ, R20 ;  /* 0x000000ffff087224 */ /* 0x000fe400078e0014 */
[----:B------:R-:W-:Y:S01]  /*154c0*/  IMAD.MOV.U32 R9, RZ, RZ, R21 ;  /* 0x000000ffff097224 */ /* 0x000fe200078e0015 */
[----:B0-----:R-:W2:Y:S01]  /*154d0*/  LDL.LU.64 R26, [R1+0xfb8] ;  /* 0x000fb800011a7983 */ /* 0x001ea20000300a00 */
[----:B------:R-:W2:Y:S02]  /*154e0*/  LDL.LU.64 R24, [R1+0xfb0] ;  /* 0x000fb00001187983 */ /* 0x000ea40000300a00 */
[----:B------:R-:W2:Y:S02]  /*154f0*/  LDL.LU.64 R22, [R1+0xfa8] ;  /* 0x000fa80001167983 */ /* 0x000ea40000300a00 */
[----:B------:R-:W2:Y:S02]  /*15500*/  LDL.LU.64 R20, [R1+0xfa0] ;  /* 0x000fa00001147983 */ /* 0x000ea40000300a00 */
        /* <DEDUP_REMOVED lines=8> */
[----:B------:R-:W2:Y:S01]  /*15590*/  LDL.LU.64 R26, [R1+0xf88] ;  /* 0x000f8800011a7983 */ /* 0x000ea20000300a00 */
[----:B------:R-:W2:Y:S11]  /*155a0*/  LDL.LU.64 R24, [R1+0xf80] ;  /* 0x000f800001187983 */ /* 0x000eb60000300a00 */
[----:B------:R-:W-:Y:S10]  /*155b0*/  @!UPT UIADD3 URZ, URZ, URZ, URZ ;  /* 0x0000003f3f3ff290 */ /* 0x000ff4000fffe03f */
[----:B------:R-:W-:Y:S01]  /*155c0*/  STL.64 [R1+0xb0], R20 ;  /* 0x0000b01401007387 */ /* 0x000fe20000100a00 */
[----:B------:R0:W-:Y:S03]  /*155d0*/  STL.64 [R1+0xb8], R22 ;  /* 0x0000b81601007387 */ /* 0x0001e60000100a00 */
[----:B0-----:R-:W2:Y:S01]  /*155e0*/  LDL.LU.64 R22, [R1+0xf78] ;  /* 0x000f780001167983 */ /* 0x001ea20000300a00 */
        /* <DEDUP_REMOVED lines=11> */
[----:B------:R-:W-:Y:S11]  /*156a0*/  @!UPT UIADD3 URZ, URZ, URZ, URZ ;  /* 0x0000003f3f3ff290 */ /* 0x000ff6000fffe03f */
[----:B------:R-:W-:Y:S02]  /*156b0*/  IMAD.MOV.U32 R28, RZ, RZ, R24 ;  /* 0x000000ffff1c7224 */ /* 0x000fe400078e0018 */
[----:B------:R-:W-:Y:S02]  /*156c0*/  IMAD.MOV.U32 R3, RZ, RZ, R25 ;  /* 0x000000ffff037224 */ /* 0x000fe400078e0019 */
[----:B------:R-:W-:Y:S02]  /*156d0*/  IMAD.MOV.U32 R2, RZ, RZ, R26 ;  /* 0x000000ffff027224 */ /* 0x000fe400078e001a */
[----:B------:R-:W-:Y:S01]  /*156e0*/  IMAD.MOV.U32 R0, RZ, RZ, R27 ;  /* 0x000000ffff007224 */ /* 0x000fe200078e001b */
[----:B------:R-:W3:Y:S01]  /*156f0*/  LDL.LU.64 R24, [R1+0x60] ;  /* 0x0000600001187983 */ /* 0x000ee20000300a00 */
[----:B------:R-:W2:Y:S03]  /*15700*/  LDL.LU.64 R26, [R1+0x68] ;  /* 0x00006800011a7983 */ /* 0x000ea60000300a00 */
[----:B------:R-:W-:Y:S01]  /*15710*/  STL [R1+0xf1c], R0 ;  /* 0x000f1c0001007387 */ /* 0x000fe20000100800 */
[----:B------:R-:W-:Y:S02]  /*15720*/  STL [R1+0xf18], R2 ;  /* 0x000f180201007387 */ /* 0x000fe40000100800 */
[----:B------:R3:W-:Y:S02]  /*15730*/  STL [R1+0xf14], R3 ;  /* 0x000f140301007387 */ /* 0x0007e40000100800 */
[----:B------:R-:W-:Y:S02]  /*15740*/  STL [R1+0xf10], R28 ;  /* 0x000f101c01007387 */ /* 0x000fe40000100800 */
[----:B---3--:R-:W-:Y:S01]  /*15750*/  IMAD.MOV.U32 R3, RZ, RZ, R25 ;  /* 0x000000ffff037224 */ /* 0x008fe200078e0019 */
[----:B--2---:R-:W-:Y:S01]  /*15760*/  HMMA.16816.F32 R20, R24, R14, R20 ;  /* 0x0000000e1814723c */ /* 0x004fe20000001814 */
[----:B------:R-:W-:-:S02]  /*15770*/  IMAD.MOV.U32 R2, RZ, RZ, R26 ;  /* 0x000000ffff027224 */ /* 0x000fc400078e001a */
[----:B------:R-:W-:-:S04]  /*15780*/  IMAD.MOV.U32 R0, RZ, RZ, R27 ;  /* 0x000000ffff007224 */ /* 0x000fc800078e001b */
[----:B------:R-:W-:Y:S02]  /*15790*/  IMAD.MOV.U32 R14, RZ, RZ, R24 ;  /* 0x000000ffff0e7224 */ /* 0x000fe400078e0018 */
[----:B------:R-:W0:Y:S11]  /*157a0*/  LDSM.16.MT88.4 R24, [R29+0xe000] ;  /* 0x00e000001d18783b */ /* 0x000e360000004200 */
[----:B------:R-:W-:Y:S04]  /*157b0*/  @!UPT UIADD3 URZ, URZ, URZ, URZ ;  /* 0x0000003f3f3ff290 */ /* 0x000fe8000fffe03f */
[----:B------:R-:W-:Y:S02]  /*157c0*/  IMAD.MOV.U32 R11, RZ, RZ, R23 ;  /* 0x000000ffff0b7224 */ /* 0x000fe400078e0017 */
[----:B------:R-:W-:Y:S01]  /*157d0*/  IMAD.MOV.U32 R10, RZ, RZ, R22 ;  /* 0x000000ffff0a7224 */ /* 0x000fe200078e0016 */
[----:B------:R-:W-:Y:S02]  /*157e0*/  STL.64 [R1+0x10], R20 ;  /* 0x0000101401007387 */ /* 0x000fe40000100a00 */
[----:B------:R-:W-:Y:S02]  /*157f0*/  STL [R1+0xf24], R11 ;  /* 0x000f240b01007387 */ /* 0x000fe40000100800 */
[----:B------:R-:W1:Y:S01]  /*15800*/  LDSM.16.MT88.4 R20, [R29+0xe080] ;  /* 0x00e080001d14783b */ /* 0x000e620000004200 */
[----:B------:R-:W-:Y:S04]  /*15810*/  STL [R1+0xf20], R10 ;  /* 0x000f200a01007387 */ /* 0x000fe80000100800 */
[----:B0-----:R-:W-:Y:S01]  /*15820*/  STL.64 [R1+0xea0], R26 ;  /* 0x000ea01a01007387 */ /* 0x001fe20000100a00 */
[----:B------:R0:W-:Y:S02]  /*15830*/  STL.64 [R1+0xe98], R24 ;  /* 0x000e981801007387 */ /* 0x0001e40000100a00 */
[----:B0-----:R-:W-:-:S02]  /*15840*/  IMAD.MOV.U32 R24, RZ, RZ, R5 ;  /* 0x000000ffff187224 */ /* 0x001fc400078e0005 */
[----:B------:R-:W-:Y:S01]  /*15850*/  IMAD.MOV.U32 R25, RZ, RZ, R4 ;  /* 0x000000ffff197224 */ /* 0x000fe200078e0004 */
[----:B------:R-:W2:Y:S01]  /*15860*/  LDL.LU R5, [R1+0xf4c] ;  /* 0x000f4c0001057983 */ /* 0x000ea20000300800 */
[----:B------:R-:W3:Y:S02]  /*15870*/  LDL.LU R4, [R1+0xf48] ;  /* 0x000f480001047983 */ /* 0x000ee40000300800 */
[----:B------:R-:W-:Y:S02]  /*15880*/  IMAD.MOV.U32 R26, RZ, RZ, R12 ;  /* 0x000000ffff1a7224 */ /* 0x000fe400078e000c */
[----:B------:R-:W-:Y:S01]  /*15890*/  IMAD.MOV.U32 R27, RZ, RZ, R13 ;  /* 0x000000ffff1b7224 */ /* 0x000fe200078e000d */
[----:B------:R-:W4:Y:S01]  /*158a0*/  LDL.LU R12, [R1+0xf44] ;  /* 0x000f4400010c7983 */ /* 0x000f220000300800 */
[----:B------:R-:W2:Y:S03]  /*158b0*/  LDL.LU R13, [R1+0xf40] ;  /* 0x000f4000010d7983 */ /* 0x000ea60000300800 */
[----:B------:R-:W-:Y:S01]  /*158c0*/  STL.64 [R1+0xed0], R26 ;  /* 0x000ed01a01007387 */ /* 0x000fe20000100a00 */
[----:B------:R0:W-:Y:S02]  /*158d0*/  STL.64 [R1+0xec8], R24 ;  /* 0x000ec81801007387 */ /* 0x0001e40000100a00 */
[----:B-1----:R-:W-:Y:S02]  /*158e0*/  STL.64 [R1+0xe80], R22 ;  /* 0x000e801601007387 */ /* 0x002fe40000100a00 */
[----:B0-----:R-:W-:Y:S01]  /*158f0*/  IMAD.MOV.U32 R24, RZ, RZ, R14 ;  /* 0x000000ffff187224 */ /* 0x001fe200078e000e */
[----:B------:R0:W-:Y:S04]  /*15900*/  STL.64 [R1+0xe78], R20 ;  /* 0x000e781401007387 */ /* 0x0001e80000100a00 */
[----:B0-----:R-:W3:Y:S01]  /*15910*/  LDL.LU R20, [R1+0x40] ;  /* 0x0000400001147983 */ /* 0x001ee20000300800 */
[----:B------:R-:W3:Y:S02]  /*15920*/  LDL.LU R21, [R1+0x44] ;  /* 0x0000440001157983 */ /* 0x000ee40000300800 */
[----:B----4-:R-:W-:-:S02]  /*15930*/  IMAD.MOV.U32 R23, RZ, RZ, R12 ;  /* 0x000000ffff177224 */ /* 0x010fc400078e000c */
[----:B--2---:R-:W-:Y:S02]  /*15940*/  IMAD.MOV.U32 R22, RZ, RZ, R13 ;  /* 0x000000ffff167224 */ /* 0x004fe400078e000d */
[----:B------:R-:W0:Y:S04]  /*15950*/  LDSM.16.MT88.4 R12, [R29+0xe100] ;  /* 0x00e100001d0c783b */ /* 0x000e280000004200 */
[----:B0-----:R-:W-:Y:S01]  /*15960*/  STL.64 [R1+0xe58], R14 ;  /* 0x000e580e01007387 */ /* 0x001fe20000100a00 */
[----:B------:R0:W-:Y:S03]  /*15970*/  STL.64 [R1+0xe50], R12 ;  /* 0x000e500c01007387 */ /* 0x0001e60000100a00 */
[----:B0-----:R-:W2:Y:S01]  /*15980*/  LDL.LU R12, [R1+0x80] ;  /* 0x00008000010c7983 */ /* 0x001ea20000300800 */
[----:B------:R-:W2:Y:S02]  /*15990*/  LDL.LU R13, [R1+0x84] ;  /* 0x00008400010d7983 */ /* 0x000ea40000300800 */
[----:B------:R-:W2:Y:S02]  /*159a0*/  LDL.LU R14, [R1+0x88] ;  /* 0x00008800010e7983 */ /* 0x000ea40000300800 */
[----:B------:R-:W2:Y:S02]  /*159b0*/  LDL.LU R15, [R1+0x8c] ;  /* 0x00008c00010f7983 */ /* 0x000ea40000300800 */
[----:B------:R-:W-:-:S02]  /*159c0*/  IMAD.MOV.U32 R25, RZ, RZ, R3 ;  /* 0x000000ffff197224 */ /* 0x000fc400078e0003 */
[----:B------:R-:W-:Y:S02]  /*159d0*/  IMAD.MOV.U32 R26, RZ, RZ, R2 ;  /* 0x000000ffff1a7224 */ /* 0x000fe400078e0002 */
[----:B------:R-:W-:-:S07]  /*159e0*/  IMAD.MOV.U32 R27, RZ, RZ, R0 ;  /* 0x000000ffff1b7224 */ /* 0x000fce00078e0000 */
[----:B--2---:R-:W-:Y:S11]  /*159f0*/  HMMA.16816.F32 R24, R24, R18, R12 ;  /* 0x000000121818723c */ /* 0x004ff6000000180c */
[----:B------:R-:W-:Y:S11]  /*15a00*/  @!UPT UIADD3 URZ, URZ, URZ, URZ ;  /* 0x0000003f3f3ff290 */ /* 0x000ff6000fffe03f */
[----:B------:R-:W-:Y:S02]  /*15a10*/  @!UPT UIADD3 URZ, URZ, URZ, URZ ;  /* 0x0000003f3f3ff290 */ /* 0x000fe4000fffe03f */
[----:B------:R-:W-:Y:S02]  /*15a20*/  IMAD.MOV.U32 R0, RZ, RZ, R24 ;  /* 0x000000ffff007224 */ /* 0x000fe400078e0018 */
[----:B------:R-:W-:Y:S01]  /*15a30*/  IMAD.MOV.U32 R2, RZ, RZ, R25 ;  /* 0x000000ffff027224 */ /* 0x000fe200078e0019 */
[----:B------:R-:W2:Y:S01]  /*15a40*/  LDL.LU R24, [R1] ;  /* 0x0000000001187983 */ /* 0x000ea20000300800 */
[----:B------:R-:W2:Y:S02]  /*15a50*/  LDL.LU R25, [R1+0x4] ;  /* 0x0000040001197983 */ /* 0x000ea40000300800 */
[----:B------:R-:W-:Y:S02]  /*15a60*/  IMAD.MOV.U32 R3, RZ, RZ, R26 ;  /* 0x000000ffff037224 */ /* 0x000fe400078e001a */
[----:B------:R-:W-:Y:S02]  /*15a70*/  IMAD.MOV.U32 R28, RZ, RZ, R27 ;  /* 0x000000ffff1c7224 */ /* 0x000fe400078e001b */
[----:B---3--:R-:W-:-:S02]  /*15a80*/  IMAD.MOV.U32 R26, RZ, RZ, R4 ;  /* 0x000000ffff1a7224 */ /* 0x008fc400078e0004 */
[----:B------:R-:W-:Y:S01]  /*15a90*/  IMAD.MOV.U32 R27, RZ, RZ, R5 ;  /* 0x000000ffff1b7224 */ /* 0x000fe200078e0005 */
[----:B------:R-:W3:Y:S01]  /*15aa0*/  LDL.LU R4, [R1+0xf3c] ;  /* 0x000f3c0001047983 */ /* 0x000ee20000300800 */
[----:B------:R-:W3:Y:S03]  /*15ab0*/  LDL.LU R5, [R1+0xf38] ;  /* 0x000f380001057983 */ /* 0x000ee60000300800 */
[----:B------:R0:W-:Y:S02]  /*15ac0*/  STL.64 [R1+0xef0], R26 ;  /* 0x000ef01a01007387 */ /* 0x0001e40000100a00 */
[----:B0-----:R-:W-:Y:S02]  /*15ad0*/  IMAD.MOV.U32 R26, RZ, RZ, R17 ;  /* 0x000000ffff1a7224 */ /* 0x001fe400078e0011 */
[----:B------:R-:W-:Y:S02]  /*15ae0*/  IMAD.MOV.U32 R27, RZ, RZ, R16 ;  /* 0x000000ffff1b7224 */ /* 0x000fe400078e0010 */
[----:B------:R-:W0:Y:S04]  /*15af0*/  LDSM.16.MT88.4 R16, [R29+0xe180] ;  /* 0x00e180001d10783b */ /* 0x000e280000004200 */
[----:B--2---:R1:W-:Y:S02]  /*15b00*/  STL.64 [R1+0xee8], R24 ;  /* 0x000ee81801007387 */ /* 0x0043e40000100a00 */
[----:B-1----:R-:W-:-:S02]  /*15b10*/  IMAD.MOV.U32 R24, RZ, RZ, R8 ;  /* 0x000000ffff187224 */ /* 0x002fc400078e0008 */
[----:B------:R-:W-:Y:S01]  /*15b20*/  IMAD.MOV.U32 R25, RZ, RZ, R9 ;  /* 0x000000ffff197224 */ /* 0x000fe200078e0009 */
[----:B------:R-:W2:Y:S01]  /*15b30*/  LDL.LU R8, [R1+0xf34] ;  /* 0x000f340001087983 */ /* 0x000ea20000300800 */
[----:B------:R-:W2:Y:S02]  /*15b40*/  LDL.LU R9, [R1+0xf30] ;  /* 0x000f300001097983 */ /* 0x000ea40000300800 */
[----:B------:R-:W4:Y:S02]  /*15b50*/  LDL.LU R12, [R1+0x20] ;  /* 0x00002000010c7983 */ /* 0x000f240000300800 */
[----:B------:R-:W4:Y:S01]  /*15b60*/  LDL.LU R13, [R1+0x24] ;  /* 0x00002400010d7983 */ /* 0x000f220000300800 */
[----:B------:R-:W4:Y:S01]  /*15b70*/  LDL.LU R14, [R1+0x28] ;  /* 0x00002800010e7983 */ /* 0x000f220000300800 */
[----:B------:R-:W4:Y:S02]  /*15b80*/  LDL.LU R15, [R1+0x2c] ;  /* 0x00002c00010f7983 */ /* 0x000f240000300800 */
[----:B0-----:R-:W-:Y:S02]  /*15b90*/  STL.64 [R1+0xe40], R18 ;  /* 0x000e401201007387 */ /* 0x001fe40000100a00 */
[----:B------:R0:W-:Y:S02]  /*15ba0*/  STL.64 [R1+0xe38], R16 ;  /* 0x000e381001007387 */ /* 0x0001e40000100a00 */
[----:B0-----:R-:W-:-:S02]  /*15bb0*/  IMAD.MOV.U32 R16, RZ, RZ, R6 ;  /* 0x000000ffff107224 */ /* 0x001fc400078e0006 */
[----:B------:R-:W-:Y:S01]  /*15bc0*/  IMAD.MOV.U32 R17, RZ, RZ, R7 ;  /* 0x000000ffff117224 */ /* 0x000fe200078e0007 */
[----:B------:R-:W2:Y:S01]  /*15bd0*/  LDL.LU R6, [R1+0xf2c] ;  /* 0x000f2c0001067983 */ /* 0x000ea20000300800 */
[----:B------:R-:W2:Y:S02]  /*15be0*/  LDL.LU R7, [R1+0xf28] ;  /* 0x000f280001077983 */ /* 0x000ea40000300800 */
[----:B------:R-:W2:Y:S02]  /*15bf0*/  LDL.LU R18, [R1+0xe8] ;  /* 0x0000e80001127983 */ /* 0x000ea40000300800 */
[----:B------:R-:W2:Y:S01]  /*15c00*/  LDL.LU R19, [R1+0xec] ;  /* 0x0000ec0001137983 */ /* 0x000ea20000300800 */
[----:B------:R-:W-:Y:S01]  /*15c10*/  STL [R1+0xcdc], R29 ;  /* 0x000cdc1d01007387 */ /* 0x000fe20000100800 */
[C---:B--2---:R-:W-:Y:S08]  /*15c20*/  HMMA.16816.F32 R16, R20.reuse, R8, R16 ;  /* 0x000000081410723c */ /* 0x044ff00000001810 */
[----:B---3--:R-:W-:Y:S11]  /*15c30*/  HMMA.16816.F32 R20, R20, R4, R24 ;  /* 0x000000041414723c */ /* 0x008ff60000001818 */
[----:B------:R-:W-:Y:S04]  /*15c40*/  @!UPT UIADD3 URZ, URZ, URZ, URZ ;  /* 0x0000003f3f3ff290 */ /* 0x000fe8000fffe03f */
[----:B------:R-:W-:Y:S01]  /*15c50*/  STL [R1+0x90], R16 ;  /* 0x0000901001007387 */ /* 0x000fe20000100800 */
[----:B------:R-:W-:Y:S02]  /*15c60*/  STL.64 [R1+0xf00], R6 ;  /* 0x000f000601007387 */ /* 0x000fe40000100a00 */
[----:B------:R0:W-:Y:S02]  /*15c70*/  STL.64 [R1+0xef8], R4 ;  /* 0x000ef80401007387 */ /* 0x0001e40000100a00 */
[----:B------:R-:W-:Y:S02]  /*15c80*/  IMAD.MOV.U32 R11, RZ, RZ, R17 ;  /* 0x000000ffff0b7224 */ /* 0x000fe400078e0011 */
[----:B------:R-:W-:Y:S01]  /*15c90*/  IMAD.MOV.U32 R10, RZ, RZ, R18 ;  /* 0x000000ffff0a7224 */ /* 0x000fe200078e0012 */
[----:B0-----:R-:W4:Y:S01]  /*15ca0*/  LDL.LU R4, [R1+0x50] ;  /* 0x0000500001047983 */ /* 0x001f220000300800 */
[----:B------:R-:W4:Y:S02]  /*15cb0*/  LDL.LU R5, [R1+0x54] ;  /* 0x0000540001057983 */ /* 0x000f240000300800 */
[----:B------:R-:W4:Y:S02]  /*15cc0*/  LDL.LU R6, [R1+0x58] ;  /* 0x0000580001067983 */ /* 0x000f240000300800 */
[----:B------:R-:W4:Y:S01]  /*15cd0*/  LDL.LU R7, [R1+0x5c] ;  /* 0x00005c0001077983 */ /* 0x000f220000300800 */
[----:B------:R-:W2:Y:S01]  /*15ce0*/  LDL.LU R24, [R1+0xb0] ;  /* 0x0000b00001187983 */ /* 0x000ea20000300800 */
[----:B------:R-:W2:Y:S02]  /*15cf0*/  LDL.LU R25, [R1+0xb4] ;  /* 0x0000b40001197983 */ /* 0x000ea40000300800 */
[----:B------:R-:W2:Y:S02]  /*15d00*/  LDL.LU R26, [R1+0xb8] ;  /* 0x0000b800011a7983 */ /* 0x000ea40000300800 */
[----:B------:R-:W2:Y:S01]  /*15d10*/  LDL.LU R27, [R1+0xbc] ;  /* 0x0000bc00011b7983 */ /* 0x000ea20000300800 */
[----:B------:R-:W3:Y:S01]  /*15d20*/  LDL.LU R16, [R1+0x30] ;  /* 0x0000300001107983 */ /* 0x000ee20000300800 */
[----:B------:R-:W3:Y:S02]  /*15d30*/  LDL.LU R17, [R1+0x34] ;  /* 0x0000340001117983 */ /* 0x000ee40000300800 */
[----:B------:R-:W-:-:S02]  /*15d40*/  IMAD.MOV.U32 R29, RZ, RZ, R19 ;  /* 0x000000ffff1d7224 */ /* 0x000fc400078e0013 */
[----:B------:R-:W3:Y:S01]  /*15d50*/  LDL.LU R18, [R1+0x38] ;  /* 0x0000380001127983 */ /* 0x000ee20000300800 */
[----:B------:R-:W3:Y:S01]  /*15d60*/  LDL.LU R19, [R1+0x3c] ;  /* 0x00003c0001137983 */ /* 0x000ee20000300800 */
[----:B------:R-:W-:Y:S02]  /*15d70*/  STL.64 [R1+0xe90], R22 ;  /* 0x000e901601007387 */ /* 0x000fe40000100a00 */
[----:B------:R0:W-:Y:S02]  /*15d80*/  STL.64 [R1+0xe88], R20 ;  /* 0x000e881401007387 */ /* 0x0001e40000100a00 */
[----:B0-----:R-:W2:Y:S01]  /*15d90*/  LDL.LU R20, [R1+0x90] ;  /* 0x0000900001147983 */ /* 0x001ea20000300800 */
[----:B------:R-:W-:Y:S02]  /*15da0*/  IMAD.MOV.U32 R22, RZ, RZ, R10 ;  /* 0x000000ffff167224 */ /* 0x000fe400078e000a */
[----:B------:R-:W-:Y:S02]  /*15db0*/  IMAD.MOV.U32 R23, RZ, RZ, R29 ;  /* 0x000000ffff177224 */ /* 0x000fe400078e001d */
[----:B------:R-:W-:-:S02]  /*15dc0*/  IMAD.MOV.U32 R21, RZ, RZ, R11 ;  /* 0x000000ffff157224 */ /* 0x000fc400078e000b */
[----:B------:R-:W3:Y:S01]  /*15dd0*/  LDL.LU R11, [R1+0xf24] ;  /* 0x000f2400010b7983 */ /* 0x000ee20000300800 */
[----:B------:R-:W3:Y:S02]  /*15de0*/  LDL.LU R10, [R1+0xf20] ;  /* 0x000f2000010a7983 */ /* 0x000ee40000300800 */
[----:B------:R0:W-:Y:S02]  /*15df0*/  STL.64 [R1+0xeb0], R22 ;  /* 0x000eb01601007387 */ /* 0x0001e40000100a00 */
[----:B0-----:R-:W-:Y:S02]  /*15e00*/  IMAD.MOV.U32 R22, RZ, RZ, R3 ;  /* 0x000000ffff167224 */ /* 0x001fe400078e0003 */
[----:B------:R-:W-:Y:S01]  /*15e10*/  IMAD.MOV.U32 R23, RZ, RZ, R28 ;  /* 0x000000ffff177224 */ /* 0x000fe200078e001c */
[----:B--2---:R0:W-:Y:S02]  /*15e20*/  STL.64 [R1+0xea8], R20 ;  /* 0x000ea81401007387 */ /* 0x0041e40000100a00 */
[----:B0-----:R-:W-:-:S02]  /*15e30*/  IMAD.MOV.U32 R20, RZ, RZ, R0 ;  /* 0x000000ffff147224 */ /* 0x001fc400078e0000 */
[----:B------:R-:W-:Y:S01]  /*15e40*/  IMAD.MOV.U32 R21, RZ, RZ, R2 ;  /* 0x000000ffff157224 */ /* 0x000fe200078e0002 */
[----:B------:R-:W2:Y:S01]  /*15e50*/  LDL.LU R0, [R1+0xf1c] ;  /* 0x000f1c0001007983 */ /* 0x000ea20000300800 */
[----:B------:R-:W2:Y:S02]  /*15e60*/  LDL.LU R2, [R1+0xf18] ;  /* 0x000f180001027983 */ /* 0x000ea40000300800 */
[----:B------:R-:W2:Y:S02]  /*15e70*/  LDL.LU R3, [R1+0xf14] ;  /* 0x000f140001037983 */ /* 0x000ea40000300800 */
[----:B------:R-:W2:Y:S01]  /*15e80*/  LDL.LU R28, [R1+0xf10] ;  /* 0x000f1000011c7983 */ /* 0x000ea20000300800 */
[----:B------:R-:W-:Y:S01]  /*15e90*/  STL.64 [R1+0xec0], R22 ;  /* 0x000ec01601007387 */ /* 0x000fe20000100a00 */
[----:B------:R0:W-:Y:S03]  /*15ea0*/  STL.64 [R1+0xeb8], R20 ;  /* 0x000eb81401007387 */ /* 0x0001e60000100a00 */
[----:B0-----:R-:W2:Y:S01]  /*15eb0*/  LDL.LU R20, [R1+0x10] ;  /* 0x0000100001147983 */ /* 0x001ea20000300800 */
[----:B------:R-:W2:Y:S01]  /*15ec0*/  LDL.LU R21, [R1+0x14] ;  /* 0x0000140001157983 */ /* 0x000ea20000300800 */
[----:B----4-:R-:W-:Y:S01]  /*15ed0*/  HMMA.16816.F32 R4, R12, R8, R4 ;  /* 0x000000080c04723c */ /* 0x010fe20000001804 */
[----:B---3--:R-:W-:-:S02]  /*15ee0*/  IMAD.MOV.U32 R22, RZ, RZ, R10 ;  /* 0x000000ffff167224 */ /* 0x008fc400078e000a */
[----:B------:R-:W-:Y:S01]  /*15ef0*/  IMAD.MOV.U32 R23, RZ, RZ, R11 ;  /* 0x000000ffff177224 */ /* 0x000fe200078e000b */
[----:B------:R-:W3:Y:S01]  /*15f00*/  LDL.LU R10, [R1+0xf0c] ;  /* 0x000f0c00010a7983 */ /* 0x000ee20000300800 */
[----:B------:R-:W3:Y:S03]  /*15f10*/  LDL.LU R11, [R1+0xf08] ;  /* 0x000f0800010b7983 */ /* 0x000ee60000300800 */
[----:B------:R2:W-:Y:S02]  /*15f20*/  STL.64 [R1+0xee0], R22 ;  /* 0x000ee01601007387 */ /* 0x0005e40000100a00 */
[----:B--2---:R-:W-:Y:S02]  /*15f30*/  IMAD.MOV.U32 R23, RZ, RZ, R0 ;  /* 0x000000ffff177224 */ /* 0x004fe400078e0000 */
[----:B------:R-:W-:Y:S11]  /*15f40*/  IMAD.MOV.U32 R22, RZ, RZ, R2 ;  /* 0x000000ffff167224 */ /* 0x000ff600078e0002 */
[----:B------:R-:W-:Y:S01]  /*15f50*/  @!UPT UIADD3 URZ, URZ, URZ, URZ ;  /* 0x0000003f3f3ff290 */ /* 0x000fe2000fffe03f */
[----:B------:R-:W-:Y:S02]  /*15f60*/  IMAD.MOV.U32 R2, RZ, RZ, R6 ;  /* 0x000000ffff027224 */ /* 0x000fe400078e0006 */
[----:B------:R-:W-:Y:S01]  /*15f70*/  IMAD.MOV.U32 R0, RZ, RZ, R7 ;  /* 0x000000ffff007224 */ /* 0x000fe200078e0007 */
[----:B------:R0:W-:Y:S01]  /*15f80*/  STL.64 [R1+0xed8], R20 ;  /* 0x000ed81401007387 */ /* 0x0001e20000100a00 */
[----:B------:R-:W2:Y:S02]  /*15f90*/  LDL.LU.64 R6, [R1+0xf00] ;  /* 0x000f000001067983 */ /* 0x000ea40000300a00 */
[----:B0-----:R-:W-:Y:S02]  /*15fa0*/  IMAD.MOV.U32 R20, RZ, RZ, R28 ;  /* 0x000000ffff147224 */ /* 0x001fe400078e001c */
[----:B------:R-:W-:Y:S02]  /*15fb0*/  IMAD.MOV.U32 R21, RZ, RZ, R3 ;  /* 0x000000ffff157224 */ /* 0x000fe400078e0003 */
[----:B------:R-:W-:-:S02]  /*15fc0*/  IMAD.MOV.U32 R28, RZ, RZ, R4 ;  /* 0x000000ffff1c7224 */ /* 0x000fc400078e0004 */
[----:B------:R-:W-:Y:S02]  /*15fd0*/  IMAD.MOV.U32 R3, RZ, RZ, R5 ;  /* 0x000000ffff037224 */ /* 0x000fe400078e0005 */
[----:B------:R-:W4:Y:S02]  /*15fe0*/  LDL.LU.64 R4, [R1+0xef8] ;  /* 0x000ef80001047983 */ /* 0x000f240000300a00 */
[----:B----4-:R-:W-:Y:S02]  /*15ff0*/  HMMA.16816.F32 R12, R12, R4, R24 ;  /* 0x000000040c0c723c */ /* 0x010fe40000001818 */
[----:B------:R-:W4:Y:S01]  /*16000*/  LDL.LU.64 R26, [R1+0xef0] ;  /* 0x000ef000011a7983 */ /* 0x000f220000300a00 */
[----:B------:R-:W4:Y:S11]  /*16010*/  LDL.LU.64 R24, [R1+0xee8] ;  /* 0x000ee80001187983 */ /* 0x000f360000300a00 */
[----:B------:R-:W-:Y:S09]  /*16020*/  @!UPT UIADD3 URZ, URZ, URZ, URZ ;  /* 0x0000003f3f3ff290 */ /* 0x000ff2000fffe03f */
[----:B------:R0:W-:Y:S01]  /*16030*/  STL.64 [R1+0xe68], R14 ;  /* 0x000e680e01007387 */ /* 0x0001e20000100a00 */
[----:B------:R-:W-:Y:S02]  /*16040*/  STL.64 [R1+0xe60], R12 ;  /* 0x000e600c01007387 */ /* 0x000fe40000100a00 */
[----:B0-----:R-:W-:Y:S01]  /*16050*/  IMAD.MOV.U32 R15, RZ, RZ, R0 ;  /* 0x000000ffff0f7224 */ /* 0x001fe200078e0000 */
[C---:B----4-:R-:W-:Y:S08]  /*16060*/  HMMA.16816.F32 R16, R24.reuse, R8, R16 ;  /* 0x000000081810723c */ /* 0x050ff00000001810 */
[----:B------:R-:W-:Y:S11]  /*16070*/  HMMA.16816.F32 R24, R24, R4, R20 ;  /* 0x000000041818723c */ /* 0x000ff60000001814 */
[----:B------:R-:W-:Y:S04]  /*16080*/  @!UPT UIADD3 URZ, URZ, URZ, URZ ;  /* 0x0000003f3f3ff290 */ /* 0x000fe8000fffe03f */
[----:B------:R-:W-:Y:S01]  /*16090*/  STL [R1+0xe74], R18 ;  /* 0x000e741201007387 */ /* 0x000fe20000100800 */
[----:B------:R-:W-:Y:S02]  /*160a0*/  STL [R1+0xe70], R19 ;  /* 0x000e701301007387 */ /* 0x000fe40000100800 */
[----:B------:R-:W4:Y:S02]  /*160b0*/  LDL.LU.64 R22, [R1+0xee0] ;  /* 0x000ee00001167983 */ /* 0x000f240000300a00 */
[----:B------:R-:W4:Y:S03]  /*160c0*/  LDL.LU.64 R20, [R1+0xed8] ;  /* 0x000ed80001147983 */ /* 0x000f260000300a00 */
[----:B------:R-:W-:Y:S01]  /*160d0*/  STL.64 [R1+0x20], R24 ;  /* 0x0000201801007387 */ /* 0x000fe20000100a00 */
[----:B------:R0:W-:Y:S02]  /*160e0*/  STL [R1+0x28], R26 ;  /* 0x0000281a01007387 */ /* 0x0001e40000100800 */
[----:B------:R-:W-:-:S02]  /*160f0*/  IMAD.MOV.U32 R0, RZ, RZ, R27 ;  /* 0x000000ffff007224 */ /* 0x000fc400078e001b */
[----:B0-----:R-:W4:Y:S01]  /*16100*/  LDL.LU.64 R26, [R1+0xed0] ;  /* 0x000ed000011a7983 */ /* 0x001f220000300a00 */
[----:B------:R-:W4:Y:S02]  /*16110*/  LDL.LU.64 R24, [R1+0xec8] ;  /* 0x000ec80001187983 */ /* 0x000f240000300a00 */
[----:B----4-:R-:W-:Y:S11]  /*16120*/  HMMA.16816.F32 R20, R24, R8, R20 ;  /* 0x000000081814723c */ /* 0x010ff60000001814 */
        /* <DEDUP_REMOVED lines=8> */
[----:B------:R-:W-:-:S02]  /*161b0*/  IMAD.MOV.U32 R13, RZ, RZ, R3 ;  /* 0x000000ffff0d7224 */ /* 0x000fc400078e0003 */
[----:B------:R-:W-:Y:S02]  /*161c0*/  IMAD.MOV.U32 R14, RZ, RZ, R2 ;  /* 0x000000ffff0e7224 */ /* 0x000fe400078e0002 */
[----:B------:R-:W-:Y:S01]  /*161d0*/  IMAD.MOV.U32 R12, RZ, RZ, R28 ;  /* 0x000000ffff0c7224 */ /* 0x000fe200078e001c */
[----:B----4-:R-:W-:Y:S01]  /*161e0*/  HMMA.16816.F32 R24, R24, R4, R20 ;  /* 0x000000041818723c */ /* 0x010fe20000001814 */
[----:B------:R-:W3:Y:S01]  /*161f0*/  LDL.LU.64 R22, [R1+0xeb0] ;  /* 0x000eb00001167983 */ /* 0x000ee20000300a00 */
[----:B------:R-:W3:Y:S11]  /*16200*/  LDL.LU.64 R20, [R1+0xea8] ;  /* 0x000ea80001147983 */ /* 0x000ef60000300a00 */
[----:B------:R-:W-:Y:S11]  /*16210*/  @!UPT UIADD3 URZ, URZ, URZ, URZ ;  /* 0x0000003f3f3ff290 */ /* 0x000ff6000fffe03f */
[----:B------:R-:W-:Y:S02]  /*16220*/  IMAD.MOV.U32 R3, RZ, RZ, R26 ;  /* 0x000000ffff037224 */ /* 0x000fe400078e001a */
[----:B------:R-:W-:Y:S02]  /*16230*/  IMAD.MOV.U32 R2, RZ, RZ, R27 ;  /* 0x000000ffff027224 */ /* 0x000fe400078e001b */
[----:B------:R-:W-:Y:S02]  /*16240*/  IMAD.MOV.U32 R29, RZ, RZ, R24 ;  /* 0x000000ffff1d7224 */ /* 0x000fe400078e0018 */
[----:B------:R-:W-:Y:S01]  /*16250*/  IMAD.MOV.U32 R28, RZ, RZ, R25 ;  /* 0x000000ffff1c7224 */ /* 0x000fe200078e0019 */
[----:B------:R-:W3:Y:S01]  /*16260*/  LDL.LU.64 R26, [R1+0xea0] ;  /* 0x000ea000011a7983 */ /* 0x000ee20000300a00 */
[----:B------:R-:W3:Y:S02]  /*16270*/  LDL.LU.64 R24, [R1+0xe98] ;  /* 0x000e980001187983 */ /* 0x000ee40000300a00 */
[C---:B---3--:R-:W-:Y:S11]  /*16280*/  HMMA.16816.F32 R20, R24.reuse, R10, R20 ;  /* 0x0000000a1814723c */ /* 0x048ff60000001814 */
        /* <DEDUP_REMOVED lines=10> */
[----:B------:R0:W-:Y:S01]  /*16330*/  STL.64 [R1+0x160], R24 ;  /* 0x0001601801007387 */ /* 0x0001e20000100a00 */
[----:B------:R1:W-:Y:S02]  /*16340*/  STL.64 [R1+0x168], R26 ;  /* 0x0001681a01007387 */ /* 0x0003e40000100a00 */
[----:B0-----:R-:W-:Y:S02]  /*16350*/  IMAD.MOV.U32 R24, RZ, RZ, R18 ;  /* 0x000000ffff187224 */ /* 0x001fe400078e0012 */
[----:B------:R-:W-:Y:S01]  /*16360*/  IMAD.MOV.U32 R25, RZ, RZ, R19 ;  /* 0x000000ffff197224 */ /* 0x000fe200078e0013 */
[----:B------:R-:W3:Y:S01]  /*16370*/  LDL.LU R18, [R1+0xe74] ;  /* 0x000e740001127983 */ /* 0x000ee20000300800 */
[----:B------:R-:W3:Y:S02]  /*16380*/  LDL.LU R19, [R1+0xe70] ;  /* 0x000e700001137983 */ /* 0x000ee40000300800 */
[----:B-1----:R-:W-:Y:S01]  /*16390*/  IMAD.MOV.U32 R27, RZ, RZ, R8 ;  /* 0x000000ffff1b7224 */ /* 0x002fe200078e0008 */
[C---:B--2---:R-:W-:Y:S11]  /*163a0*/  HMMA.16816.F32 R12, R20.reuse, R10, R12 ;  /* 0x0000000a140c723c */ /* 0x044ff6000000180c */
[----:B------:R-:W-:Y:S11]  /*163b0*/  @!UPT UIADD3 URZ, URZ, URZ, URZ ;  /* 0x0000003f3f3ff290 */ /* 0x000ff6000fffe03f */
[----:B------:R-:W-:Y:S01]  /*163c0*/  @!UPT UIADD3 URZ, URZ, URZ, URZ ;  /* 0x0000003f3f3ff290 */ /* 0x000fe2000fffe03f */
[----:B------:R-:W-:Y:S01]  /*163d0*/  STL.64 [R1+0x150], R12 ;  /* 0x0001500c01007387 */ /* 0x000fe20000100a00 */
[----:B------:R0:W-:Y:S02]  /*163e0*/  STL.64 [R1+0x158], R14 ;  /* 0x0001580e01007387 */ /* 0x0001e40000100a00 */
[----:B------:R-:W-:Y:S01]  /*163f0*/  IMAD.MOV.U32 R8, RZ, RZ, R12 ;  /* 0x000000ffff087224 */ /* 0x000fe200078e000c */
[----:B0-----:R-:W2:Y:S01]  /*16400*/  LDL.LU.64 R14, [R1+0xe68] ;  /* 0x000e6800010e7983 */ /* 0x001ea20000300a00 */
[----:B------:R-:W2:Y:S03]  /*16410*/  LDL.LU.64 R12, [R1+0xe60] ;  /* 0x000e6000010c7983 */ /* 0x000ea60000300a00 */
[----:B------:R-:W-:Y:S02]  /*16420*/  STL [R1+0xce0], R8 ;  /* 0x000ce00801007387 */ /* 0x000fe40000100800 */
[----:B------:R-:W-:Y:S01]  /*16430*/  IMAD.MOV.U32 R26, RZ, RZ, R9 ;  /* 0x000000ffff1a7224 */ /* 0x000fe200078e0009 */
[----:B--2---:R-:W-:Y:S01]  /*16440*/  HMMA.16816.F32 R20, R20, R6, R12 ;  /* 0x000000061414723c */ /* 0x004fe2000000180c */
[----:B------:R-:W3:Y:S01]  /*16450*/  LDL.LU.64 R14, [R1+0xe58] ;  /* 0x000e5800010e7983 */ /* 0x000ee20000300a00 */
[----:B------:R-:W3:Y:S11]  /*16460*/  LDL.LU.64 R12, [R1+0xe50] ;  /* 0x000e5000010c7983 */ /* 0x000ef60000300a00 */
[----:B------:R-:W-:Y:S10]  /*16470*/  @!UPT UIADD3 URZ, URZ, URZ, URZ ;  /* 0x0000003f3f3ff290 */ /* 0x000ff4000fffe03f */
[----:B------:R0:W-:Y:S01]  /*16480*/  STL.64 [R1+0x130], R20 ;  /* 0x0001301401007387 */ /* 0x0001e20000100a00 */
[----:B------:R1:W-:Y:S02]  /*16490*/  STL.64 [R1+0x138], R22 ;  /* 0x0001381601007387 */ /* 0x0003e40000100a00 */
[----:B------:R-:W-:Y:S02]  /*164a0*/  IMAD.MOV.U32 R9, RZ, RZ, R20 ;  /* 0x000000ffff097224 */ /* 0x000fe400078e0014 */
[----:B0-----:R-:W2:Y:S01]  /*164b0*/  LDL.LU R20, [R1+0x20] ;  /* 0x0000200001147983 */ /* 0x001ea20000300800 */
[----:B------:R-:W2:Y:S02]  /*164c0*/  LDL.LU R21, [R1+0x24] ;  /* 0x0000240001157983 */ /* 0x000ea40000300800 */
[----:B-1----:R-:W2:Y:S02]  /*164d0*/  LDL.LU R22, [R1+0x28] ;  /* 0x0000280001167983 */ /* 0x002ea40000300800 */
[----:B------:R-:W-:-:S02]  /*164e0*/  IMAD.MOV.U32 R23, RZ, RZ, R0 ;  /* 0x000000ffff177224 */ /* 0x000fc400078e0000 */
[----:B------:R-:W4:Y:S01]  /*164f0*/  LDL.LU R0, [R1+0xe48] ;  /* 0x000e480001007983 */ /* 0x000f220000300800 */
[----:B------:R-:W-:Y:S01]  /*16500*/  STL [R1+0xce4], R9 ;  /* 0x000ce40901007387 */ /* 0x000fe20000100800 */
[C---:B---3--:R-:W-:Y:S11]  /*16510*/  HMMA.16816.F32 R16, R12.reuse, R10, R16 ;  /* 0x0000000a0c10723c */ /* 0x048ff60000001810 */
[----:B------:R-:W-:Y:S11]  /*16520*/  @!UPT UIADD3 URZ, URZ, URZ, URZ ;  /* 0x0000003f3f3ff290 */ /* 0x000ff6000fffe03f */
[----:B------:R-:W-:Y:S01]  /*16530*/  @!UPT UIADD3 URZ, URZ, URZ, URZ ;  /* 0x0000003f3f3ff290 */ /* 0x000fe2000fffe03f */
[----:B------:R-:W-:Y:S01]  /*16540*/  STL.64 [R1+0x50], R16 ;  /* 0x0000501001007387 */ /* 0x000fe20000100a00 */
[----:B------:R0:W-:Y:S03]  /*16550*/  STL.64 [R1+0x58], R18 ;  /* 0x0000581201007387 */ /* 0x0001e60000100a00 */
[----:B0-----:R-:W3:Y:S01]  /*16560*/  LDL.LU.64 R18, [R1+0xe40] ;  /* 0x000e400001127983 */ /* 0x001ee20000300a00 */
[----:B------:R-:W3:Y:S01]  /*16570*/  LDL.LU.64 R16, [R1+0xe38] ;  /* 0x000e380001107983 */ /* 0x000ee20000300a00 */
[----:B--2---:R-:W-:Y:S11]  /*16580*/  HMMA.16816.F32 R20, R12, R6, R20 ;  /* 0x000000060c14723c */ /* 0x004ff60000001814 */
[----:B------:R-:W-:Y:S11]  /*16590*/  @!UPT UIADD3 URZ, URZ, URZ, URZ ;  /* 0x0000003f3f3ff290 */ /* 0x000ff6000fffe03f */
[----:B------:R-:W-:Y:S02]  /*165a0*/  @!UPT UIADD3 URZ, URZ, URZ, URZ ;  /* 0x0000003f3f3ff290 */ /* 0x000fe4000fffe03f */
[----:B------:R-:W-:Y:S01]  /*165b0*/  IMAD.MOV.U32 R15, RZ, RZ, R22 ;  /* 0x000000ffff0f7224 */ /* 0x000fe200078e0016 */
[----:B------:R-:W-:Y:S01]  /*165c0*/  STL.64 [R1+0x40], R20 ;  /* 0x0000401401007387 */ /* 0x000fe20000100a00 */
[----:B------:R-:W-:Y:S02]  /*165d0*/  STL.64 [R1+0x48], R22 ;  /* 0x0000481601007387 */ /* 0x000fe40000100a00 */
[----:B------:R-:W2:Y:S01]  /*165e0*/  LDL.LU.64 R4, [R1+0x120] ;  /* 0x0001200001047983 */ /* 0x000ea20000300a00 */
[----:B------:R0:W-:Y:S01]  /*165f0*/  STL [R1+0xce8], R15 ;  /* 0x000ce80f01007387 */ /* 0x0001e20000100800 */
[----:B---3--:R-:W-:Y:S03]  /*16600*/  HMMA.16816.F32 R24, R16, R10, R24 ;  /* 0x0000000a1018723c */ /* 0x008fe60000001818 */
[----:B------:R-:W3:Y:S01]  /*16610*/  LDL.LU.64 R10, [R1+0x118] ;  /* 0x00011800010a7983 */ /* 0x000ee20000300a00 */
[----:B0-----:R-:W2:Y:S02]  /*16620*/  LDL.LU R15, [R1+0xb0c] ;  /* 0x000b0c00010f7983 */ /* 0x001ea40000300800 */
[----:B------:R-:W2:Y:S02]  /*16630*/  LDL.LU R12, [R1+0xb04] ;  /* 0x000b0400010c7983 */ /* 0x000ea40000300800 */
[----:B------:R-:W2:Y:S01]  /*16640*/  LDL.LU R13, [R1+0xafc] ;  /* 0x000afc00010d7983 */ /* 0x000ea20000300800 */
[----:B------:R-:W2:Y:S01]  /*16650*/  LDL.LU R9, [R1+0xaf4] ;  /* 0x000af40001097983 */ /* 0x000ea20000300800 */
[----:B------:R-:W2:Y:S02]  /*16660*/  LDL.LU R20, [R1+0xb18] ;  /* 0x000b180001147983 */ /* 0x000ea40000300800 */
[----:B------:R-:W2:Y:S02]  /*16670*/  LDL.LU R21, [R1+0xaec] ;  /* 0x000aec0001157983 */ /* 0x000ea40000300800 */
[----:B------:R-:W2:Y:S01]  /*16680*/  LDL.LU R22, [R1+0xb10] ;  /* 0x000b100001167983 */ /* 0x000ea20000300800 */
[----:B------:R-:W2:Y:S01]  /*16690*/  LDL.LU R23, [R1+0xae4] ;  /* 0x000ae40001177983 */ /* 0x000ea20000300800 */
[----:B------:R-:W-:-:S04]  /*166a0*/  IMAD.MOV.U32 R14, RZ, RZ, c[0x0][0x188] ;  /* 0x00006200ff0e7624 */ /* 0x000fc800078e00ff */
[----:B------:R-:W-:Y:S01]  /*166b0*/  IMAD.SHL.U32 R14, R14, 0x80, RZ ;  /* 0x000000800e0e7824 */ /* 0x000fe200078e00ff */
[----:B--2---:R-:W-:Y:S01]  /*166c0*/  STL.64 [R1+0xe30], R22 ;  /* 0x000e301601007387 */ /* 0x004fe20000100a00 */
[----:B------:R0:W-:Y:S02]  /*166d0*/  STL.64 [R1+0xe28], R20 ;  /* 0x000e281401007387 */ /* 0x0001e40000100a00 */
[----:B------:R-:W2:Y:S02]  /*166e0*/  LDL.LU R8, [R1+0xb08] ;  /* 0x000b080001087983 */ /* 0x000ea40000300800 */
[----:B0-----:R-:W-:Y:S02]  /*166f0*/  IMAD.MOV.U32 R20, RZ, RZ, R29 ;  /* 0x000000ffff147224 */ /* 0x001fe400078e001d */
[----:B------:R-:W-:Y:S01]  /*16700*/  IMAD.MOV.U32 R21, RZ, RZ, R28 ;  /* 0x000000ffff157224 */ /* 0x000fe200078e001c */
[----:B------:R-:W2:Y:S01]  /*16710*/  LDL.LU R29, [R1+0xadc] ;  /* 0x000adc00011d7983 */ /* 0x000ea20000300800 */
[----:B------:R-:W2:Y:S02]  /*16720*/  LDL.LU R28, [R1+0xb00] ;  /* 0x000b0000011c7983 */ /* 0x000ea40000300800 */
[----:B------:R0:W-:Y:S02]  /*16730*/  STL [R1+0xcf8], R24 ;  /* 0x000cf81801007387 */ /* 0x0001e40000100800 */
[----:B0-----:R-:W2:Y:S01]  /*16740*/  LDL.LU R24, [R1+0xb14] ;  /* 0x000b140001187983 */ /* 0x001ea20000300800 */
[----:B------:R0:W-:Y:S03]  /*16750*/  STL [R1+0xcf4], R25 ;  /* 0x000cf41901007387 */ /* 0x0001e60000100800 */
[----:B0-----:R-:W2:Y:S01]  /*16760*/  LDL.LU R25, [R1+0xb1c] ;  /* 0x000b1c0001197983 */ /* 0x001ea20000300800 */
[----:B------:R0:W-:Y:S03]  /*16770*/  STL [R1+0xcf0], R26 ;  /* 0x000cf01a01007387 */ /* 0x0001e60000100800 */
[----:B0-----:R-:W2:Y:S01]  /*16780*/  LDL.LU R26, [R1+0x43c] ;  /* 0x00043c00011a7983 */ /* 0x001ea20000300800 */
[----:B------:R-:W-:-:S02]  /*16790*/  IMAD.SHL.U32 R14, R14, 0x2, RZ ;  /* 0x000000020e0e7824 */ /* 0x000fc400078e00ff */
[----:B------:R-:W-:Y:S02]  /*167a0*/  IMAD.MOV.U32 R23, RZ, RZ, R2 ;  /* 0x000000ffff177224 */ /* 0x000fe400078e0002 */
[----:B------:R-:W-:Y:S01]  /*167b0*/  IMAD.MOV.U32 R22, RZ, RZ, R3 ;  /* 0x000000ffff167224 */ /* 0x000fe200078e0003 */
[-C--:B------:R-:W-:Y:S02]  /*167c0*/  IADD3 R2, P0, R4, R14.reuse, RZ ;  /* 0x0000000e04027210 */ /* 0x080fe40007f1e0ff */
[----:B---3--:R-:W-:Y:S01]  /*167d0*/  IADD3 R3, P1, R10, R14, RZ ;  /* 0x0000000e0a037210 */ /* 0x008fe20007f3e0ff */
[----:B------:R-:W-:Y:S02]  /*167e0*/  STL [R1+0xcec], R27 ;  /* 0x000cec1b01007387 */ /* 0x000fe40000100800 */
[--C-:B----4-:R-:W-:Y:S02]  /*167f0*/  IMAD.X R4, R5, 0x1, R0.reuse, P0 ;  /* 0x0000000105047824 */ /* 0x110fe400000e0600 */
[----:B------:R-:W-:Y:S01]  /*16800*/  IMAD.X R5, R11, 0x1, R0, P1 ;  /* 0x000000010b057824 */ /* 0x000fe200008e0600 */
[----:B------:R-:W-:Y:S01]  /*16810*/  STL [R1+0xcfc], R2 ;  /* 0x000cfc0201007387 */ /* 0x000fe20000100800 */
[----:B------:R-:W-:Y:S02]  /*16820*/  STL [R1+0xd00], R3 ;  /* 0x000d000301007387 */ /* 0x000fe40000100800 */
[----:B------:R-:W-:Y:S01]  /*16830*/  STL [R1+0xd04], R4 ;  /* 0x000d040401007387 */ /* 0x000fe20000100800 */
[----:B------:R-:W-:Y:S01]  /*16840*/  HMMA.16816.F32 R16, R16, R6, R20 ;  /* 0x000000061010723c */ /* 0x000fe20000001814 */
[----:B--2---:R-:W-:-:S05]  /*16850*/  IADD3 R26, R26, 0x1, RZ ;  /* 0x000000011a1a7810 */ /* 0x004fca0007ffe0ff */
[----:B------:R-:W-:Y:S01]  /*16860*/  STL [R1+0x43c], R26 ;  /* 0x00043c1a01007387 */ /* 0x000fe20000100800 */
[----:B------:R-:W-:Y:S02]  /*16870*/  STL [R1+0xd08], R5 ;  /* 0x000d080501007387 */ /* 0x000fe40000100800 */
[----:B------:R-:W2:Y:S02]  /*16880*/  LDL.LU.64 R22, [R1+0xe30] ;  /* 0x000e300001167983 */ /* 0x000ea40000300a00 */
[----:B------:R-:W3:Y:S11]  /*16890*/  LDL.LU.64 R20, [R1+0xe28] ;  /* 0x000e280001147983 */ /* 0x000ef60000300a00 */
[----:B------:R-:W-:Y:S02]  /*168a0*/  @!UPT UIADD3 URZ, URZ, URZ, URZ ;  /* 0x0000003f3f3ff290 */ /* 0x000fe4000fffe03f */
[----:B------:R-:W-:Y:S02]  /*168b0*/  IMAD.MOV.U32 R10, RZ, RZ, R16 ;  /* 0x000000ffff0a7224 */ /* 0x000fe400078e0010 */
[----:B------:R-:W-:Y:S02]  /*168c0*/  IMAD.MOV.U32 R11, RZ, RZ, R17 ;  /* 0x000000ffff0b7224 */ /* 0x000fe400078e0011 */
[----:B------:R-:W-:Y:S02]  /*168d0*/  IMAD.MOV.U32 R6, RZ, RZ, R18 ;  /* 0x000000ffff067224 */ /* 0x000fe400078e0012 */
[----:B------:R-:W-:Y:S01]  /*168e0*/  IMAD.MOV.U32 R7, RZ, RZ, R19 ;  /* 0x000000ffff077224 */ /* 0x000fe200078e0013 */
[----:B------:R-:W-:Y:S01]  /*168f0*/  STL.64 [R1+0x140], R16 ;  /* 0x0001401001007387 */ /* 0x000fe20000100a00 */
[----:B------:R-:W-:Y:S01]  /*16900*/  STL.64 [R1+0x148], R18 ;  /* 0x0001481201007387 */ /* 0x000fe20000100a00 */
[-C--:B------:R-:W-:Y:S01]  /*16910*/  IADD3 R25, P1, R25, R14.reuse, RZ ;  /* 0x0000000e19197210 */ /* 0x080fe20007f3e0ff */
[----:B------:R-:W-:Y:S01]  /*16920*/  STL [R1+0xd18], R10 ;  /* 0x000d180a01007387 */ /* 0x000fe20000100800 */
        /* <DEDUP_REMOVED lines=10> */
[----:B------:R-:W-:Y:S02]  /*169d0*/  STL [R1+0xb0c], R15 ;  /* 0x000b0c0f01007387 */ /* 0x000fe40000100800 */
[----:B------:R-:W-:Y:S02]  /*169e0*/  STL [R1+0xb04], R12 ;  /* 0x000b040c01007387 */ /* 0x000fe40000100800 */
[----:B------:R-:W-:Y:S01]  /*169f0*/  STL [R1+0xafc], R13 ;  /* 0x000afc0d01007387 */ /* 0x000fe20000100800 */
[----:B------:R-:W-:Y:S01]  /*16a00*/  STL [R1+0xaf4], R9 ;  /* 0x000af40901007387 */ /* 0x000fe20000100800 */
[--C-:B------:R-:W-:Y:S01]  /*16a10*/  IMAD.X R8, R8, 0x1, R0.reuse, P3 ;  /* 0x0000000108087824 */ /* 0x100fe200018e0600 */
[----:B------:R-:W-:Y:S01]  /*16a20*/  IADD3 R29, P3, R29, R14, RZ ;  /* 0x0000000e1d1d7210 */ /* 0x000fe20007f7e0ff */
[----:B------:R-:W-:-:S02]  /*16a30*/  IMAD.X R28, R28, 0x1, R0, P4 ;  /* 0x000000011c1c7824 */ /* 0x000fc400020e0600 */
[--C-:B---3--:R-:W-:Y:S01]  /*16a40*/  IMAD.X R20, R20, 0x1, R0.reuse, P1 ;  /* 0x0000000114147824 */ /* 0x108fe200008e0600 */
[-C--:B------:R-:W-:Y:S01]  /*16a50*/  IADD3 R21, P1, R21, R14.reuse, RZ ;  /* 0x0000000e15157210 */ /* 0x080fe20007f3e0ff */
[----:B--2---:R-:W-:Y:S01]  /*16a60*/  IMAD.X R22, R22, 0x1, R0, P2 ;  /* 0x0000000116167824 */ /* 0x004fe200010e0600 */
[----:B------:R-:W-:Y:S02]  /*16a70*/  IADD3 R23, P2, R23, R14, RZ ;  /* 0x0000000e17177210 */ /* 0x000fe40007f5e0ff */
[----:B------:R-:W-:Y:S01]  /*16a80*/  STL [R1+0xb18], R20 ;  /* 0x000b181401007387 */ /* 0x000fe20000100800 */
[----:B------:R-:W-:Y:S02]  /*16a90*/  STL [R1+0xaec], R21 ;  /* 0x000aec1501007387 */ /* 0x000fe40000100800 */
[----:B------:R-:W-:Y:S02]  /*16aa0*/  STL [R1+0xb10], R22 ;  /* 0x000b101601007387 */ /* 0x000fe40000100800 */
[----:B------:R-:W-:Y:S01]  /*16ab0*/  STL [R1+0xae4], R23 ;  /* 0x000ae41701007387 */ /* 0x000fe20000100800 */
[----:B------:R0:W-:Y:S01]  /*16ac0*/  STL [R1+0xe24], R0 ;  /* 0x000e240001007387 */ /* 0x0001e20000100800 */
[----:B------:R-:W-:Y:S03]  /*16ad0*/  STL [R1+0xb08], R8 ;  /* 0x000b080801007387 */ /* 0x000fe60000100800 */
[----:B0-----:R-:W2:Y:S01]  /*16ae0*/  LDL.LU R0, [R1+0xad4] ;  /* 0x000ad40001007983 */ /* 0x001ea20000300800 */
[----:B------:R-:W-:Y:S02]  /*16af0*/  STL [R1+0xadc], R29 ;  /* 0x000adc1d01007387 */ /* 0x000fe40000100800 */
[----:B------:R-:W3:Y:S02]  /*16b00*/  LDL.LU R7, [R1+0xac4] ;  /* 0x000ac40001077983 */ /* 0x000ee40000300800 */
[----:B------:R-:W-:Y:S01]  /*16b10*/  STL [R1+0xb00], R28 ;  /* 0x000b001c01007387 */ /* 0x000fe20000100800 */
[----:B---3--:R0:W-:Y:S04]  /*16b20*/  STL [R1+0xe18], R7 ;  /* 0x000e180701007387 */ /* 0x0081e80000100800 */
[----:B0-----:R-:W3:Y:S04]  /*16b30*/  LDL.LU R7, [R1+0xaf0] ;  /* 0x000af00001077983 */ /* 0x001ee80000300800 */
[----:B---3--:R0:W-:Y:S04]  /*16b40*/  STL [R1+0xe1c], R7 ;  /* 0x000e1c0701007387 */ /* 0x0081e80000100800 */
[----:B0-----:R-:W3:Y:S01]  /*16b50*/  LDL.LU R7, [R1+0xacc] ;  /* 0x000acc0001077983 */ /* 0x001ee20000300800 */
[----:B------:R-:W-:-:S02]  /*16b60*/  ISETP.NE.U32.AND P0, PT, R26, UR5, PT ;  /* 0x000000051a007c0c */ /* 0x000fc4000bf05070 */
[----:B--2---:R-:W-:Y:S01]  /*16b70*/  IADD3 R0, P4, R0, R14, RZ ;  /* 0x0000000e00007210 */ /* 0x004fe20007f9e0ff */
[----:B---3--:R0:W-:Y:S04]  /*16b80*/  STL [R1+0xe20], R7 ;  /* 0x000e200701007387 */ /* 0x0081e80000100800 */
[----:B0-----:R-:W2:Y:S01]  /*16b90*/  LDL.LU R7, [R1+0xaf8] ;  /* 0x000af80001077983 */ /* 0x001ea20000300800 */
[----:B------:R-:W3:Y:S02]  /*16ba0*/  LDL.LU R6, [R1+0xae8] ;  /* 0x000ae80001067983 */ /* 0x000ee40000300800 */
[----:B------:R-:W4:Y:S02]  /*16bb0*/  LDL.LU R11, [R1+0xabc] ;  /* 0x000abc00010b7983 */ /* 0x000f240000300800 */
[----:B------:R-:W2:Y:S01]  /*16bc0*/  LDL.LU R10, [R1+0xae0] ;  /* 0x000ae000010a7983 */ /* 0x000ea20000300800 */
[----:B------:R-:W2:Y:S01]  /*16bd0*/  LDL.LU R16, [R1+0xab4] ;  /* 0x000ab40001107983 */ /* 0x000ea20000300800 */
        /* <DEDUP_REMOVED lines=22> */
[----:B------:R0:W-:Y:S02]  /*16d40*/  STL [R1+0xad4], R0 ;  /* 0x000ad40001007387 */ /* 0x0001e40000100800 */
[----:B0-----:R-:W2:Y:S02]  /*16d50*/  LDL.LU R0, [R1+0xe24] ;  /* 0x000e240001007983 */ /* 0x001ea40000300800 */
[----:B--2---:R-:W-:-:S05]  /*16d60*/  IMAD.X R7, R7, 0x1, R0, P5 ;  /* 0x0000000107077824 */ /* 0x004fca00028e0600 */
[----:B------:R0:W-:Y:S04]  /*16d70*/  STL [R1+0xaf8], R7 ;  /* 0x000af80701007387 */ /* 0x0001e80000100800 */
[----:B0-----:R-:W2:Y:S02]  /*16d80*/  LDL.LU R7, [R1+0xe20] ;  /* 0x000e200001077983 */ /* 0x001ea40000300800 */
[----:B--2---:R-:W-:-:S05]  /*16d90*/  IADD3 R7, P5, R7, R14, RZ ;  /* 0x0000000e07077210 */ /* 0x004fca0007fbe0ff */
[----:B------:R0:W-:Y:S04]  /*16da0*/  STL [R1+0xacc], R7 ;  /* 0x000acc0701007387 */ /* 0x0001e80000100800 */
[----:B0-----:R-:W2:Y:S02]  /*16db0*/  LDL.LU R7, [R1+0xe1c] ;  /* 0x000e1c0001077983 */ /* 0x001ea40000300800 */
[----:B--2---:R-:W-:-:S05]  /*16dc0*/  IMAD.X R7, R7, 0x1, R0, P6 ;  /* 0x0000000107077824 */ /* 0x004fca00030e0600 */
[----:B------:R0:W-:Y:S04]  /*16dd0*/  STL [R1+0xaf0], R7 ;  /* 0x000af00701007387 */ /* 0x0001e80000100800 */
[----:B0-----:R-:W2:Y:S01]  /*16de0*/  LDL.LU R7, [R1+0xe18] ;  /* 0x000e180001077983 */ /* 0x001ea20000300800 */
[--C-:B---3--:R-:W-:Y:S01]  /*16df0*/  IMAD.X R6, R6, 0x1, R0.reuse, P1 ;  /* 0x0000000106067824 */ /* 0x108fe200008e0600 */
[-C--:B----4-:R-:W-:Y:S01]  /*16e00*/  IADD3 R11, P1, R11, R14.reuse, RZ ;  /* 0x0000000e0b0b7210 */ /* 0x090fe20007f3e0ff */
[--C-:B------:R-:W-:Y:S01]  /*16e10*/  IMAD.X R10, R10, 0x1, R0.reuse, P2 ;  /* 0x000000010a0a7824 */ /* 0x100fe200010e0600 */
[-C--:B------:R-:W-:Y:S01]  /*16e20*/  IADD3 R16, P2, R16, R14.reuse, RZ ;  /* 0x0000000e10107210 */ /* 0x080fe20007f5e0ff */
        /* <DEDUP_REMOVED lines=16> */
[----:B------:R-:W-:Y:S01]  /*16f30*/  IMAD.X R29, R29, 0x1, R0, P1 ;  /* 0x000000011d1d7824 */ /* 0x000fe200008e0600 */
[----:B------:R-:W-:-:S02]  /*16f40*/  IADD3 R28, P1, R28, R14, RZ ;  /* 0x0000000e1c1c7210 */ /* 0x000fc40007f3e0ff */
[----:B--2---:R-:W-:-:S05]  /*16f50*/  IADD3 R7, P6, R7, R14, RZ ;  /* 0x0000000e07077210 */ /* 0x004fca0007fde0ff */
[----:B------:R-:W-:Y:S01]  /*16f60*/  STL [R1+0xac4], R7 ;  /* 0x000ac40701007387 */ /* 0x000fe20000100800 */
[----:B------:R-:W-:Y:S02]  /*16f70*/  STL [R1+0xae8], R6 ;  /* 0x000ae80601007387 */ /* 0x000fe40000100800 */
[----:B------:R-:W-:Y:S02]  /*16f80*/  STL [R1+0xabc], R11 ;  /* 0x000abc0b01007387 */ /* 0x000fe40000100800 */
[----:B------:R-:W-:Y:S01]  /*16f90*/  STL [R1+0xae0], R10 ;  /* 0x000ae00a01007387 */ /* 0x000fe20000100800 */
[----:B------:R-:W-:Y:S01]  /*16fa0*/  STL [R1+0xab4], R16 ;  /* 0x000ab41001007387 */ /* 0x000fe20000100800 */
[----:B------:R-:W-:Y:S02]  /*16fb0*/  STL [R1+0xad8], R17 ;  /* 0x000ad81101007387 */ /* 0x000fe40000100800 */
[----:B------:R-:W-:Y:S02]  /*16fc0*/  STL [R1+0xaac], R18 ;  /* 0x000aac1201007387 */ /* 0x000fe40000100800 */
[--C-:B------:R-:W-:Y:S01]  /*16fd0*/  IMAD.X R2, R2, 0x1, R0.reuse, P6 ;  /* 0x0000000102027824 */ /* 0x100fe200030e0600 */
[----:B------:R-:W-:Y:S01]  /*16fe0*/  STL [R1+0xad0], R19 ;  /* 0x000ad01301007387 */ /* 0x000fe20000100800 */
[----:B------:R-:W-:Y:S01]  /*16ff0*/  IADD3 R27, P6, R27, R14, RZ ;  /* 0x0000000e1b1b7210 */ /* 0x000fe20007fde0ff */
[----:B------:R-:W-:Y:S02]  /*17000*/  STL [R1+0xaa4], R5 ;  /* 0x000aa40501007387 */ /* 0x000fe40000100800 */
[----:B------:R-:W-:Y:S01]  /*17010*/  STL [R1+0xac8], R4 ;  /* 0x000ac80401007387 */ /* 0x000fe20000100800 */
[----:B------:R-:W-:Y:S01]  /*17020*/  STL [R1+0xa9c], R3 ;  /* 0x000a9c0301007387 */ /* 0x000fe20000100800 */
[----:B------:R-:W-:Y:S02]  /*17030*/  STL [R1+0xac0], R2 ;  /* 0x000ac00201007387 */ /* 0x000fe40000100800 */
[----:B------:R-:W-:Y:S02]  /*17040*/  STL [R1+0xa94], R27 ;  /* 0x000a941b01007387 */ /* 0x000fe40000100800 */
[----:B------:R-:W-:Y:S01]  /*17050*/  STL [R1+0xab8], R26 ;  /* 0x000ab81a01007387 */ /* 0x000fe20000100800 */
[----:B------:R-:W-:Y:S01]  /*17060*/  STL [R1+0xa8c], R25 ;  /* 0x000a8c1901007387 */ /* 0x000fe20000100800 */
[----:B------:R-:W-:Y:S02]  /*17070*/  STL [R1+0xab0], R24 ;  /* 0x000ab01801007387 */ /* 0x000fe40000100800 */
[----:B------:R-:W-:Y:S02]  /*17080*/  STL [R1+0xa84], R15 ;  /* 0x000a840f01007387 */ /* 0x000fe40000100800 */
[----:B------:R-:W-:Y:S01]  /*17090*/  STL [R1+0xaa8], R12 ;  /* 0x000aa80c01007387 */ /* 0x000fe20000100800 */
[----:B------:R-:W-:Y:S01]  /*170a0*/  STL [R1+0xa7c], R13 ;  /* 0x000a7c0d01007387 */ /* 0x000fe20000100800 */
[----:B------:R-:W-:-:S02]  /*170b0*/  IMAD.X R23, R23, 0x1, R0, P6 ;  /* 0x0000000117177824 */ /* 0x000fc400030e0600 */
[----:B------:R-:W-:Y:S02]  /*170c0*/  STL [R1+0xaa0], R9 ;  /* 0x000aa00901007387 */ /* 0x000fe40000100800 */
[----:B------:R-:W-:Y:S01]  /*170d0*/  STL [R1+0xa74], R20 ;  /* 0x000a741401007387 */ /* 0x000fe20000100800 */
[----:B------:R-:W-:Y:S01]  /*170e0*/  IADD3 R8, P6, R8, R14, RZ ;  /* 0x0000000e08087210 */ /* 0x000fe20007fde0ff */
[----:B------:R-:W-:Y:S01]  /*170f0*/  STL [R1+0xa98], R21 ;  /* 0x000a981501007387 */ /* 0x000fe20000100800 */
[----:B------:R-:W-:Y:S02]  /*17100*/  STL [R1+0xa6c], R22 ;  /* 0x000a6c1601007387 */ /* 0x000fe40000100800 */
[----:B------:R-:W-:Y:S02]  /*17110*/  STL [R1+0xa90], R23 ;  /* 0x000a901701007387 */ /* 0x000fe40000100800 */
[----:B------:R0:W-:Y:S01]  /*17120*/  STL [R1+0xe14], R14 ;  /* 0x000e140e01007387 */ /* 0x0001e20000100800 */
[----:B------:R-:W-:Y:S04]  /*17130*/  STL [R1+0xa64], R8 ;  /* 0x000a640801007387 */ /* 0x000fe80000100800 */
        /* <DEDUP_REMOVED lines=8> */
[----:B--2---:R-:W-:-:S03]  /*171c0*/  IMAD.X R14, R14, 0x1, R0, P2 ;  /* 0x000000010e0e7824 */ /* 0x004fc600010e0600 */
        /* <DEDUP_REMOVED lines=30> */
[----:B--2---:R-:W-:-:S05]  /*173b0*/  IADD3 R7, P2, R7, R14, RZ ;  /* 0x0000000e07077210 */ /* 0x004fca0007f5e0ff */
[----:B------:R0:W-:Y:S04]  /*173c0*/  STL [R1+0xa54], R7 ;  /* 0x000a540701007387 */ /* 0x0001e80000100800 */
[----:B0-----:R-:W2:Y:S02]  /*173d0*/  LDL.LU R7, [R1+0xe10] ;  /* 0x000e100001077983 */ /* 0x001ea40000300800 */
[----:B--2---:R-:W-:-:S05]  /*173e0*/  IMAD.X R7, R7, 0x1, R0, P3 ;  /* 0x0000000107077824 */ /* 0x004fca00018e0600 */
[----:B------:R0:W-:Y:S04]  /*173f0*/  STL [R1+0xa78], R7 ;  /* 0x000a780701007387 */ /* 0x0001e80000100800 */
[----:B0-----:R-:W2:Y:S02]  /*17400*/  LDL.LU R7, [R1+0xe0c] ;  /* 0x000e0c0001077983 */ /* 0x001ea40000300800 */
[----:B--2---:R-:W-:-:S05]  /*17410*/  IADD3 R7, P3, R7, R14, RZ ;  /* 0x0000000e07077210 */ /* 0x004fca0007f7e0ff */
[----:B------:R0:W-:Y:S04]  /*17420*/  STL [R1+0xa4c], R7 ;  /* 0x000a4c0701007387 */ /* 0x0001e80000100800 */
[----:B0-----:R-:W2:Y:S01]  /*17430*/  LDL.LU R7, [R1+0xe08] ;  /* 0x000e080001077983 */ /* 0x001ea20000300800 */
[--C-:B----4-:R-:W-:Y:S01]  /*17440*/  IMAD.X R11, R11, 0x1, R0.reuse, P5 ;  /* 0x000000010b0b7824 */ /* 0x110fe200028e0600 */
        /* <DEDUP_REMOVED lines=18> */
[----:B------:R-:W-:Y:S01]  /*17570*/  IADD3 R23, P3, R23, R14, RZ ;  /* 0x0000000e17177210 */ /* 0x000fe20007f7e0ff */
[----:B------:R-:W-:-:S02]  /*17580*/  IMAD.X R28, R28, 0x1, R0, P5 ;  /* 0x000000011c1c7824 */ /* 0x000fc400028e0600 */
[----:B--2---:R-:W-:Y:S01]  /*17590*/  IMAD.X R7, R7, 0x1, R0, P4 ;  /* 0x0000000107077824 */ /* 0x004fe200020e0600 */
[----:B---3--:R-:W-:-:S04]  /*175a0*/  IADD3 R6, P4, R6, R14, RZ ;  /* 0x0000000e06067210 */ /* 0x008fc80007f9e0ff */
[----:B------:R-:W-:Y:S01]  /*175b0*/  STL [R1+0xa70], R7 ;  /* 0x000a700701007387 */ /* 0x000fe20000100800 */
[----:B------:R-:W-:Y:S02]  /*175c0*/  STL [R1+0xa44], R6 ;  /* 0x000a440601007387 */ /* 0x000fe40000100800 */
[----:B------:R-:W-:Y:S02]  /*175d0*/  STL [R1+0xa68], R11 ;  /* 0x000a680b01007387 */ /* 0x000fe40000100800 */
[----:B------:R-:W-:Y:S01]  /*175e0*/  STL [R1+0xa3c], R10 ;  /* 0x000a3c0a01007387 */ /* 0x000fe20000100800 */
[----:B------:R-:W-:Y:S01]  /*175f0*/  STL [R1+0xa60], R16 ;  /* 0x000a601001007387 */ /* 0x000fe20000100800 */
[----:B------:R-:W-:Y:S02]  /*17600*/  STL [R1+0xa34], R17 ;  /* 0x000a341101007387 */ /* 0x000fe40000100800 */
        /* <DEDUP_REMOVED lines=17> */
[----:B------:R-:W-:-:S02]  /*17720*/  IMAD.X R8, R8, 0x1, R0, P4 ;  /* 0x0000000108087824 */ /* 0x000fc400020e0600 */
[----:B------:R-:W-:Y:S01]  /*17730*/  STL [R1+0x9f4], R21 ;  /* 0x0009f41501007387 */ /* 0x000fe20000100800 */
[-C--:B------:R-:W-:Y:S01]  /*17740*/  IADD3 R29, P4, R29, R14.reuse, RZ ;  /* 0x0000000e1d1d7210 */ /* 0x080fe20007f9e0ff */
[----:B------:R-:W-:Y:S01]  /*17750*/  STL [R1+0xa18], R22 ;  /* 0x000a181601007387 */ /* 0x000fe20000100800 */
[----:B------:R-:W-:Y:S02]  /*17760*/  STL [R1+0x9ec], R23 ;  /* 0x0009ec1701007387 */ /* 0x000fe40000100800 */
[----:B------:R0:W-:Y:S02]  /*17770*/  STL [R1+0xe04], R0 ;  /* 0x000e040001007387 */ /* 0x0001e40000100800 */
[----:B------:R-:W-:Y:S01]  /*17780*/  STL [R1+0xa10], R8 ;  /* 0x000a100801007387 */ /* 0x000fe20000100800 */
        /* <DEDUP_REMOVED lines=8> */
[----:B--2---:R-:W-:-:S03]  /*17810*/  IADD3 R0, P5, R0, R14, RZ ;  /* 0x0000000e00007210 */ /* 0x004fc60007fbe0ff */
        /* <DEDUP_REMOVED lines=1368> */
[--C-:B------:R-:W-:Y:S01]  /*1cda0*/  IMAD.X R20, R20, 0x1, R0.reuse, P3 ;  /* 0x0000000114147824 */ /* 0x100fe200018e0600 */
[----:B------:R-:W-:Y:S01]  /*1cdb0*/  IADD3 R21, P3, R21, UR10, RZ ;  /* 0x0000000a15157c10 */ /* 0x000fe2000ff7e0ff */
[--C-:B------:R-:W-:Y:S01]  /*1cdc0*/  IMAD.X R22, R22, 0x1, R0.reuse, P4 ;  /* 0x0000000116167824 */ /* 0x100fe200020e0600 */
[----:B------:R-:W-:Y:S01]  /*1cdd0*/  IADD3 R23, P4, R23, UR10, RZ ;  /* 0x0000000a17177c10 */ /* 0x000fe2000ff9e0ff */
        /* <DEDUP_REMOVED lines=28> */
[----:B------:R-:W-:Y:S01]  /*1cfa0*/  IADD3 R29, P5, R29, UR10, RZ ;  /* 0x0000000a1d1d7c10 */ /* 0x000fe2000ffbe0ff */
        /* <DEDUP_REMOVED lines=9> */
[----:B0-----:R-:W3:Y:S01]  /*1d040*/  LDL.LU R10, [R1+0xca0] ;  /* 0x000ca000010a7983 */ /* 0x001ee20000300800 */
[----:B--2---:R-:W-:-:S03]  /*1d050*/  IADD3 R0, P6, R0, UR10, RZ ;  /* 0x0000000a00007c10 */ /* 0x004fc6000ffde0ff */
        /* <DEDUP_REMOVED lines=29> */
[----:B------:R0:W-:Y:S04]  /*1d230*/  STL [R1+0xc9c], R0 ;  /* 0x000c9c0001007387 */ /* 0x0001e80000100800 */
[----:B0-----:R-:W2:Y:S02]  /*1d240*/  LDL.LU R0, [R1+0xd24] ;  /* 0x000d240001007983 */ /* 0x001ea40000300800 */
[----:B--2---:R-:W-:-:S05]  /*1d250*/  IMAD.X R10, R10, 0x1, R0, P1 ;  /* 0x000000010a0a7824 */ /* 0x004fca00008e0600 */
[----:B------:R0:W-:Y:S04]  /*1d260*/  STL [R1+0xc3c], R10 ;  /* 0x000c3c0a01007387 */ /* 0x0001e80000100800 */
[----:B0-----:R-:W2:Y:S02]  /*1d270*/  LDL.LU R10, [R1+0xd20] ;  /* 0x000d2000010a7983 */ /* 0x001ea40000300800 */
[----:B--2---:R-:W-:-:S05]  /*1d280*/  IADD3 R10, P1, R10, UR10, RZ ;  /* 0x0000000a0a0a7c10 */ /* 0x004fca000ff3e0ff */
[----:B------:R0:W-:Y:S04]  /*1d290*/  STL [R1+0xca0], R10 ;  /* 0x000ca00a01007387 */ /* 0x0001e80000100800 */
[----:B0-----:R-:W2:Y:S01]  /*1d2a0*/  LDL.LU R10, [R1+0xd1c] ;  /* 0x000d1c00010a7983 */ /* 0x001ea20000300800 */
[----:B----4-:R-:W-:Y:S01]  /*1d2b0*/  IADD3.X R6, R6, UR6, RZ, P3, !PT ;  /* 0x0000000606067c10 */ /* 0x010fe20009ffe4ff */
[----:B------:R-:W-:Y:S01]  /*1d2c0*/  IADD3 R7, P3, R7, UR10, RZ ;  /* 0x0000000a07077c10 */ /* 0x000fe2000ff7e0ff */
[----:B------:R-:W-:Y:S01]  /*1d2d0*/  IADD3.X R5, R5, UR6, RZ, P4, !PT ;  /* 0x0000000605057c10 */ /* 0x000fe2000a7fe4ff */
[----:B------:R-:W-:Y:S01]  /*1d2e0*/  IADD3 R4, P4, R4, UR10, RZ ;  /* 0x0000000a04047c10 */ /* 0x000fe2000ff9e0ff */
[----:B------:R-:W-:Y:S01]  /*1d2f0*/  IADD3.X R3, R3, UR6, RZ, P5, !PT ;  /* 0x0000000603037c10 */ /* 0x000fe2000affe4ff */
[----:B------:R-:W-:Y:S01]  /*1d300*/  IADD3 R2, P5, R2, UR10, RZ ;  /* 0x0000000a02027c10 */ /* 0x000fe2000ffbe0ff */
[----:B------:R-:W-:Y:S01]  /*1d310*/  IADD3.X R24, R24, UR6, RZ, P6, !PT ;  /* 0x0000000618187c10 */ /* 0x000fe2000b7fe4ff */
[----:B--2---:R-:W-:Y:S01]  /*1d320*/  IMAD.X R10, R10, 0x1, R0, P2 ;  /* 0x000000010a0a7824 */ /* 0x004fe200010e0600 */
[----:B---3--:R-:W-:-:S04]  /*1d330*/  IADD3 R11, P2, R11, UR10, RZ ;  /* 0x0000000a0b0b7c10 */ /* 0x008fc8000ff5e0ff */
[----:B------:R0:W-:Y:S04]  /*1d340*/  STL [R1+0xc44], R10 ;  /* 0x000c440a01007387 */ /* 0x0001e80000100800 */
[----:B0-----:R0:W5:Y:S01]  /*1d350*/  LDL.LU R10, [R1+0xd18] ;  /* 0x000d1800010a7983 */ /* 0x0011620000300800 */
[----:B------:R1:W-:Y:S03]  /*1d360*/  STL [R1+0xca4], R11 ;  /* 0x000ca40b01007387 */ /* 0x0003e60000100800 */
[----:B-1----:R0:W5:Y:S01]  /*1d370*/  LDL.LU R11, [R1+0xd14] ;  /* 0x000d1400010b7983 */ /* 0x0021620000300800 */
[----:B------:R1:W-:Y:S03]  /*1d380*/  STL [R1+0xc74], R6 ;  /* 0x000c740601007387 */ /* 0x0003e60000100800 */
[----:B-1----:R0:W5:Y:S01]  /*1d390*/  LDL.LU R6, [R1+0xd10] ;  /* 0x000d100001067983 */ /* 0x0021620000300800 */
[----:B------:R1:W-:Y:S03]  /*1d3a0*/  STL [R1+0xca8], R7 ;  /* 0x000ca80701007387 */ /* 0x0003e60000100800 */
[----:B-1----:R0:W5:Y:S01]  /*1d3b0*/  LDL.LU R7, [R1+0xd0c] ;  /* 0x000d0c0001077983 */ /* 0x0021620000300800 */
[----:B------:R1:W-:Y:S03]  /*1d3c0*/  STL [R1+0xc80], R5 ;  /* 0x000c800501007387 */ /* 0x0003e60000100800 */
[----:B-1----:R-:W2:Y:S01]  /*1d3d0*/  LDL.LU R5, [R1+0xd08] ;  /* 0x000d080001057983 */ /* 0x002ea20000300800 */
[----:B------:R1:W-:Y:S03]  /*1d3e0*/  STL [R1+0xcac], R4 ;  /* 0x000cac0401007387 */ /* 0x0003e60000100800 */
[----:B-1----:R-:W3:Y:S01]  /*1d3f0*/  LDL.LU R4, [R1+0xd04] ;  /* 0x000d040001047983 */ /* 0x002ee20000300800 */
[----:B------:R1:W-:Y:S03]  /*1d400*/  STL [R1+0xc7c], R3 ;  /* 0x000c7c0301007387 */ /* 0x0003e60000100800 */
[----:B-1----:R-:W4:Y:S01]  /*1d410*/  LDL.LU R3, [R1+0xd00] ;  /* 0x000d000001037983 */ /* 0x002f220000300800 */
[----:B------:R1:W-:Y:S03]  /*1d420*/  STL [R1+0xc8c], R2 ;  /* 0x000c8c0201007387 */ /* 0x0003e60000100800 */
[----:B-1----:R-:W2:Y:S01]  /*1d430*/  LDL.LU R2, [R1+0xcfc] ;  /* 0x000cfc0001027983 */ /* 0x002ea20000300800 */
[----:B------:R-:W-:-:S02]  /*1d440*/  IADD3 R25, P6, R25, UR10, RZ ;  /* 0x0000000a19197c10 */ /* 0x000fc4000ffde0ff */
[----:B------:R-:W-:Y:S01]  /*1d450*/  IADD3.X R26, R26, UR6, RZ, P1, !PT ;  /* 0x000000061a1a7c10 */ /* 0x000fe20008ffe4ff */
[----:B------:R1:W-:Y:S01]  /*1d460*/  STL [R1+0xc70], R24 ;  /* 0x000c701801007387 */ /* 0x0003e20000100800 */
[----:B------:R-:W-:Y:S02]  /*1d470*/  IADD3 R27, P1, R27, UR10, RZ ;  /* 0x0000000a1b1b7c10 */ /* 0x000fe4000ff3e0ff */
[----:B------:R-:W-:Y:S01]  /*1d480*/  IADD3.X R15, R15, UR6, RZ, P2, !PT ;  /* 0x000000060f0f7c10 */ /* 0x000fe200097fe4ff */
[----:B------:R-:W-:Y:S01]  /*1d490*/  IADD3 R9, P2, R9, UR10, RZ ;  /* 0x0000000a09097c10 */ /* 0x000fe2000ff5e0ff */
[----:B------:R-:W-:Y:S01]  /*1d4a0*/  IADD3.X R8, R8, UR6, RZ, P3, !PT ;  /* 0x0000000608087c10 */ /* 0x000fe20009ffe4ff */
[----:B-1----:R0:W5:Y:S01]  /*1d4b0*/  LDL.LU R24, [R1+0xcf8] ;  /* 0x000cf80001187983 */ /* 0x0021620000300800 */
[----:B------:R1:W-:Y:S01]  /*1d4c0*/  STL [R1+0xc60], R25 ;  /* 0x000c601901007387 */ /* 0x0003e20000100800 */
[----:B------:R-:W-:Y:S02]  /*1d4d0*/  IADD3 R29, P3, R29, UR10, RZ ;  /* 0x0000000a1d1d7c10 */ /* 0x000fe4000ff7e0ff */
[----:B------:R-:W-:Y:S01]  /*1d4e0*/  IADD3.X R28, R28, UR6, RZ, P4, !PT ;  /* 0x000000061c1c7c10 */ /* 0x000fe2000a7fe4ff */
[----:B-1----:R0:W5:Y:S01]  /*1d4f0*/  LDL.LU R25, [R1+0xcf4] ;  /* 0x000cf40001197983 */ /* 0x0021620000300800 */
[----:B------:R1:W-:Y:S01]  /*1d500*/  STL [R1+0xc6c], R26 ;  /* 0x000c6c1a01007387 */ /* 0x0003e20000100800 */
[----:B------:R-:W-:-:S02]  /*1d510*/  IADD3 R16, P4, R16, UR10, RZ ;  /* 0x0000000a10107c10 */ /* 0x000fc4000ff9e0ff */
[----:B------:R-:W-:Y:S01]  /*1d520*/  IADD3.X R17, R17, UR6, RZ, P5, !PT ;  /* 0x0000000611117c10 */ /* 0x000fe2000affe4ff */
[----:B-1----:R0:W5:Y:S01]  /*1d530*/  LDL.LU R26, [R1+0xcf0] ;  /* 0x000cf000011a7983 */ /* 0x0021620000300800 */
[----:B------:R1:W-:Y:S01]  /*1d540*/  STL [R1+0xc58], R27 ;  /* 0x000c581b01007387 */ /* 0x0003e20000100800 */
[----:B------:R-:W-:Y:S02]  /*1d550*/  IADD3 R18, P5, R18, UR10, RZ ;  /* 0x0000000a12127c10 */ /* 0x000fe4000ffbe0ff */
[----:B------:R-:W-:Y:S01]  /*1d560*/  IADD3.X R19, R19, UR6, RZ, P6, !PT ;  /* 0x0000000613137c10 */ /* 0x000fe2000b7fe4ff */
[----:B-1----:R0:W5:Y:S01]  /*1d570*/  LDL.LU R27, [R1+0xcec] ;  /* 0x000cec00011b7983 */ /* 0x0021620000300800 */
[----:B------:R1:W-:Y:S01]  /*1d580*/  STL [R1+0xc84], R15 ;  /* 0x000c840f01007387 */ /* 0x0003e20000100800 */
[----:B------:R-:W-:Y:S02]  /*1d590*/  IADD3 R12, P6, R12, UR10, RZ ;  /* 0x0000000a0c0c7c10 */ /* 0x000fe4000ffde0ff */
[----:B-1----:R0:W5:Y:S01]  /*1d5a0*/  LDL.LU R15, [R1+0xce8] ;  /* 0x000ce800010f7983 */ /* 0x0021620000300800 */
[----:B------:R1:W-:Y:S01]  /*1d5b0*/  STL [R1+0xc50], R9 ;  /* 0x000c500901007387 */ /* 0x0003e20000100800 */
[----:B------:R-:W-:-:S02]  /*1d5c0*/  IADD3.X R13, R13, UR6, RZ, P1, !PT ;  /* 0x000000060d0d7c10 */ /* 0x000fc40008ffe4ff */
[----:B-1----:R0:W5:Y:S01]  /*1d5d0*/  LDL.LU R9, [R1+0xce4] ;  /* 0x000ce40001097983 */ /* 0x0021620000300800 */
[----:B------:R1:W-:Y:S01]  /*1d5e0*/  STL [R1+0xc68], R8 ;  /* 0x000c680801007387 */ /* 0x0003e20000100800 */
[----:B------:R-:W-:Y:S02]  /*1d5f0*/  IADD3.X R14, R14, UR6, RZ, P2, !PT ;  /* 0x000000060e0e7c10 */ /* 0x000fe400097fe4ff */
[----:B------:R-:W-:Y:S01]  /*1d600*/  IADD3.X R20, R20, UR6, RZ, P3, !PT ;  /* 0x0000000614147c10 */ /* 0x000fe20009ffe4ff */
[----:B-1----:R0:W5:Y:S01]  /*1d610*/  LDL.LU R8, [R1+0xce0] ;  /* 0x000ce00001087983 */ /* 0x0021620000300800 */
[----:B------:R1:W-:Y:S01]  /*1d620*/  STL [R1+0xc30], R29 ;  /* 0x000c301d01007387 */ /* 0x0003e20000100800 */
[----:B------:R-:W-:Y:S02]  /*1d630*/  IADD3.X R21, R21, UR6, RZ, P4, !PT ;  /* 0x0000000615157c10 */ /* 0x000fe4000a7fe4ff */
[----:B------:R-:W-:Y:S01]  /*1d640*/  IADD3.X R22, R22, UR6, RZ, P5, !PT ;  /* 0x0000000616167c10 */ /* 0x000fe2000affe4ff */
[----:B-1----:R0:W5:Y:S01]  /*1d650*/  LDL.LU R29, [R1+0xcdc] ;  /* 0x000cdc00011d7983 */ /* 0x0021620000300800 */
[----:B------:R1:W-:Y:S02]  /*1d660*/  STL [R1+0xc90], R28 ;  /* 0x000c901c01007387 */ /* 0x0003e40000100800 */
[----:B------:R-:W-:Y:S02]  /*1d670*/  STL [R1+0x454], R16 ;  /* 0x0004541001007387 */ /* 0x000fe40000100800 */
[----:B------:R-:W-:Y:S01]  /*1d680*/  STL [R1+0xc64], R17 ;  /* 0x000c641101007387 */ /* 0x000fe20000100800 */
[----:B------:R-:W-:Y:S01]  /*1d690*/  STL [R1+0x44c], R18 ;  /* 0x00044c1201007387 */ /* 0x000fe20000100800 */
[----:B------:R-:W-:Y:S02]  /*1d6a0*/  STL [R1+0xc5c], R19 ;  /* 0x000c5c1301007387 */ /* 0x000fe40000100800 */
[----:B------:R-:W-:Y:S02]  /*1d6b0*/  STL [R1+0x444], R12 ;  /* 0x0004440c01007387 */ /* 0x000fe40000100800 */
[----:B------:R3:W-:Y:S01]  /*1d6c0*/  STL [R1+0xc54], R13 ;  /* 0x000c540d01007387 */ /* 0x0007e20000100800 */
[----:B------:R0:W-:Y:S04]  /*1d6d0*/  STL [R1+0xc4c], R14 ;  /* 0x000c4c0e01007387 */ /* 0x0001e80000100800 */
[----:B-1----:R-:W1:Y:S01]  /*1d6e0*/  S2R R28, SR_TID.X ;  /* 0x00000000001c7919 */ /* 0x002e620000002100 */
[----:B------:R-:W-:Y:S01]  /*1d6f0*/  IADD3.X R23, R23, UR6, RZ, P6, !PT ;  /* 0x0000000617177c10 */ /* 0x000fe2000b7fe4ff */
[----:B------:R0:W-:Y:S02]  /*1d700*/  STL [R1+0x458], R20 ;  /* 0x0004581401007387 */ /* 0x0001e40000100800 */
[----:B------:R0:W-:Y:S01]  /*1d710*/  STL [R1+0x450], R21 ;  /* 0x0004501501007387 */ /* 0x0001e20000100800 */
[----:B------:R0:W-:Y:S01]  /*1d720*/  STL [R1+0x448], R22 ;  /* 0x0004481601007387 */ /* 0x0001e20000100800 */
[----:B-1----:R-:W-:-:S05]  /*1d730*/  LOP3.LUT R28, R28, 0x7f, RZ, 0xc0, !PT ;  /* 0x0000007f1c1c7812 */ /* 0x002fca00078ec0ff */
[----:B------:R-:W-:Y:S02]  /*1d740*/  IMAD.SHL.U32 R28, R28, 0x2, RZ ;  /* 0x000000021c1c7824 */ /* 0x000fe400078e00ff */
[----:B---3--:R-:W-:Y:S02]  /*1d750*/  IMAD.MOV.U32 R13, RZ, RZ, R4 ;  /* 0x000000ffff0d7224 */ /* 0x008fe400078e0004 */
[----:B--2---:R-:W-:Y:S02]  /*1d760*/  IMAD.MOV.U32 R12, RZ, RZ, R2 ;  /* 0x000000ffff0c7224 */ /* 0x004fe400078e0002 */
[----:B----4-:R-:W-:Y:S02]  /*1d770*/  IMAD.MOV.U32 R2, RZ, RZ, R3 ;  /* 0x000000ffff027224 */ /* 0x010fe400078e0003 */
[----:B------:R-:W-:-:S05]  /*1d780*/  IMAD.MOV.U32 R3, RZ, RZ, R5 ;  /* 0x000000ffff037224 */ /* 0x000fca00078e0005 */
[----:B------:R0:W-:Y:S01]  /*1d790*/  STL.64 [R1+0x118], R2 ;  /* 0x0001180201007387 */ /* 0x0001e20000100a00 */
[----:B------:R0:W-:Y:S02]  /*1d7a0*/  STL [R1+0x440], R23 ;  /* 0x0004401701007387 */ /* 0x0001e40000100800 */
[----:B------:R0:W-:Y:S01]  /*1d7b0*/  STL.64 [R1+0x120], R12 ;  /* 0x0001200c01007387 */ /* 0x0001e20000100a00 */
[----:B------:R-:W-:Y:S01]  /*1d7c0*/  @!P0 CALL.REL.NOINC `(.L_x_2) ;  /* 0x0000001000008944 */ /* 0x000fe20003c00000 */
[----:B------:R-:W-:Y:S05]  /*1d7d0*/  BRA `(.L_x_3) ;  /* 0xfffe7f6000007947 */ /* 0x000fea000383ffff */
.L_x_2:
[----:B-----5:R1:W-:Y:S04]  /*1d7e0*/  STL [R1+0xcdc], R15 ;  /* 0x000cdc0f01007387 */ /* 0x0203e80000100800 */
[----:B-1----:R-:W2:Y:S04]  /*1d7f0*/  LDL.LU R15, [R1+0x13c] ;  /* 0x00013c00010f7983 */ /* 0x002ea80000300800 */
[----:B------:R-:W2:Y:S04]  /*1d800*/  LDL.LU R5, [R1+0x138] ;  /* 0x0001380001057983 */ /* 0x000ea80000300800 */
[----:B------:R-:W3:Y:S04]  /*1d810*/  LDL.LU R4, [R1+0x158] ;  /* 0x0001580001047983 */ /* 0x000ee80000300800 */
[----:B------:R-:W4:Y:S04]  /*1d820*/  LDL.LU R29, [R1+0x154] ;  /* 0x00015400011d7983 */ /* 0x000f280000300800 */
[----:B------:R-:W3:Y:S04]  /*1d830*/  LDL.LU R28, [R1+0x4c] ;  /* 0x00004c00011c7983 */ /* 0x000ee80000300800 */
[----:B------:R-:W3:Y:S04]  /*1d840*/  LDL.LU R0, [R1+0x5c] ;  /* 0x00005c0001007983 */ /* 0x000ee80000300800 */
[----:B0-----:R-:W3:Y:S04]  /*1d850*/  LDL.LU R14, [R1+0x58] ;  /* 0x00005800010e7983 */ /* 0x001ee80000300800 */
[----:B------:R-:W3:Y:S04]  /*1d860*/  LDL.LU R3, [R1+0x16c] ;  /* 0x00016c0001037983 */ /* 0x000ee80000300800 */
[----:B------:R-:W3:Y:S04]  /*1d870*/  LDL.LU R13, [R1+0x168] ;  /* 0x00016800010d7983 */ /* 0x000ee80000300800 */
[----:B------:R-:W3:Y:S04]  /*1d880*/  LDL.LU R2, [R1+0x17c] ;  /* 0x00017c0001027983 */ /* 0x000ee80000300800 */
[----:B------:R-:W3:Y:S04]  /*1d890*/  LDL.LU R12, [R1+0x178] ;  /* 0x00017800010c7983 */ /* 0x000ee80000300800 */
[----:B------:R-:W3:Y:S04]  /*1d8a0*/  LDL.LU R16, [R1+0x44] ;  /* 0x0000440001107983 */ /* 0x000ee80000300800 */
[----:B------:R-:W3:Y:S04]  /*1d8b0*/  LDL.LU R19, [R1+0x40] ;  /* 0x0000400001137983 */ /* 0x000ee80000300800 */
[----:B------:R-:W3:Y:S01]  /*1d8c0*/  LDL.LU R17, [R1+0x54] ;  /* 0x0000540001117983 */ /* 0x000ee20000300800 */
[----:B------:R-:W-:-:S03]  /*1d8d0*/  F2FP.PACK_AB R7, R7, R6 ;  /* 0x000000060707723e */ /* 0x000fc600000000ff */
[----:B------:R-:W3:Y:S01]  /*1d8e0*/  LDL.LU R18, [R1+0x50] ;  /* 0x0000500001127983 */ /* 0x000ee20000300800 */
[----:B------:R-:W-:-:S03]  /*1d8f0*/  F2FP.PACK_AB R6, R27, R26 ;  /* 0x0000001a1b06723e */ /* 0x000fc600000000ff */
[----:B------:R-:W3:Y:S04]  /*1d900*/  LDL.LU R20, [R1+0x164] ;  /* 0x0001640001147983 */ /* 0x000ee80000300800 */
[----:B------:R-:W3:Y:S04]  /*1d910*/  LDL.LU R21, [R1+0x160] ;  /* 0x0001600001157983 */ /* 0x000ee80000300800 */
[----:B------:R-:W3:Y:S04]  /*1d920*/  LDL.LU R22, [R1+0x174] ;  /* 0x0001740001167983 */ /* 0x000ee80000300800 */
[----:B------:R-:W3:Y:S04]  /*1d930*/  LDL.LU R23, [R1+0x170] ;  /* 0x0001700001177983 */ /* 0x000ee80000300800 */
[----:B------:R-:W3:Y:S04]  /*1d940*/  LDL.LU R26, [R1+0x15c] ;  /* 0x00015c00011a7983 */ /* 0x000ee80000300800 */
[----:B------:R-:W3:Y:S01]  /*1d950*/  LDL.LU R27, [R1+0x134] ;  /* 0x00013400011b7983 */ /* 0x000ee20000300800 */
[----:B--2---:R-:W-:-:S03]  /*1d960*/  F2FP.PACK_AB R5, R15, R5 ;  /* 0x000000050f05723e */ /* 0x004fc600000000ff */
[----:B------:R-:W2:Y:S01]  /*1d970*/  LDL.LU R15, [R1+0xcdc] ;  /* 0x000cdc00010f7983 */ /* 0x000ea20000300800 */
[----:B------:R-:W-:Y:S02]  /*1d980*/  F2FP.PACK_AB R11, R11, R10 ;  /* 0x0000000a0b0b723e */ /* 0x000fe400000000ff */
[----:B------:R-:W-:Y:S02]  /*1d990*/  F2FP.PACK_AB R10, R25, R24 ;  /* 0x00000018190a723e */ /* 0x000fe400000000ff */
[----:B----4-:R-:W-:Y:S02]  /*1d9a0*/  F2FP.PACK_AB R8, R29, R8 ;  /* 0x000000081d08723e */ /* 0x010fe400000000ff */
[----:B---3--:R-:W-:Y:S02]  /*1d9b0*/  F2FP.PACK_AB R14, R0, R14 ;  /* 0x0000000e000e723e */ /* 0x008fe400000000ff */
[----:B------:R-:W-:Y:S02]  /*1d9c0*/  F2FP.PACK_AB R13, R3, R13 ;  /* 0x0000000d030d723e */ /* 0x000fe400000000ff */
[----:B------:R-:W-:-:S02]  /*1d9d0*/  F2FP.PACK_AB R12, R2, R12 ;  /* 0x0000000c020c723e */ /* 0x000fc400000000ff */
[----:B------:R-:W-:Y:S02]  /*1d9e0*/  F2FP.PACK_AB R19, R16, R19 ;  /* 0x000000131013723e */ /* 0x000fe400000000ff */
[----:B------:R-:W-:Y:S02]  /*1d9f0*/  F2FP.PACK_AB R18, R17, R18 ;  /* 0x000000121112723e */ /* 0x000fe400000000ff */
[----:B------:R-:W-:Y:S02]  /*1da00*/  F2FP.PACK_AB R17, R20, R21 ;  /* 0x000000151411723e */ /* 0x000fe400000000ff */
[----:B------:R-:W-:Y:S02]  /*1da10*/  F2FP.PACK_AB R16, R22, R23 ;  /* 0x000000171610723e */ /* 0x000fe400000000ff */
[----:B------:R-:W-:Y:S02]  /*1da20*/  F2FP.PACK_AB R4, R26, R4 ;  /* 0x000000041a04723e */ /* 0x000fe400000000ff */
[----:B------:R-:W-:-:S02]  /*1da30*/  F2FP.PACK_AB R9, R27, R9 ;  /* 0x000000091b09723e */ /* 0x000fc400000000ff */
[----:B--2---:R-:W-:Y:S02]  /*1da40*/  F2FP.PACK_AB R15, R28, R15 ;  /* 0x0000000f1c0f723e */ /* 0x004fe400000000ff */
.L_x_1:
[----:B0-----:R-:W2:Y:S04]  /*1da50*/  LDL.LU R0, [R1+0xcd8] ;  /* 0x000cd80001007983 */ /* 0x001ea80000300800 */
[----:B------:R-:W3:Y:S04]  /*1da60*/  LDL R23, [R1+0xccc] ;  /* 0x000ccc0001177983 */ /* 0x000ee80000100800 */
[----:B------:R-:W4:Y:S04]  /*1da70*/  LDL R24, [R1+0xcd0] ;  /* 0x000cd00001187983 */ /* 0x000f280000100800 */
[----:B------:R-:W0:Y:S02]  /*1da80*/  S2R R20, SR_TID.X ;  /* 0x0000000000147919 */ /* 0x000e240000002100 */
[----:B0-----:R-:W-:-:S02]  /*1da90*/  IMAD.SHL.U32 R2, R20, 0x8, RZ ;  /* 0x0000000814027824 */ /* 0x001fc400078e00ff */
[C---:B------:R-:W-:Y:S02]  /*1daa0*/  IMAD.SHL.U32 R3, R20.reuse, 0x20, RZ ;  /* 0x0000002014037824 */ /* 0x040fe400078e00ff */
[----:B------:R-:W-:Y:S01]  /*1dab0*/  IMAD.SHL.U32 R21, R20, 0x4, RZ ;  /* 0x0000000414157824 */ /* 0x000fe200078e00ff */
[----:B------:R-:W-:-:S04]  /*1dac0*/  LOP3.LUT R2, R2, 0x300, RZ, 0xc0, !PT ;  /* 0x0000030002027812 */ /* 0x000fc800078ec0ff */
[----:B------:R-:W-:Y:S01]  /*1dad0*/  LOP3.LUT R21, R2, 0x70, R21, 0xf8, !PT ;  /* 0x0000007002157812 */ /* 0x000fe200078ef815 */
[----:B------:R-:W-:Y:S01]  /*1dae0*/  IMAD.U32 R2, RZ, RZ, UR7 ;  /* 0x00000007ff027e24 */ /* 0x000fe2000f8e00ff */
[----:B------:R-:W-:Y:S02]  /*1daf0*/  ULDC UR10, c[0x0][0x17c] ;  /* 0x00005f00000a7ab9 */ /* 0x000fe40000000800 */
[----:B------:R-:W-:Y:S02]  /*1db00*/  UISETP.GE.AND UP0, UPT, UR7, UR10, UPT ;  /* 0x0000000a0700728c */ /* 0x000fe4000bf06270 */
[----:B------:R-:W-:Y:S02]  /*1db10*/  ULDC UR6, c[0x0][0x198] ;  /* 0x0000660000067ab9 */ /* 0x000fe40000000800 */
[----:B------:R-:W-:Y:S02]  /*1db20*/  UISETP.GE.AND UP1, UPT, UR11, UR10, UPT ;  /* 0x0000000a0b00728c */ /* 0x000fe4000bf26270 */
[----:B------:R-:W-:Y:S01]  /*1db30*/  PLOP3.LUT P2, PT, PT, PT, UP0, 0x40, 0x0 ;  /* 0x000000000000781c */ /* 0x000fe20003f4e808 */
[----:B------:R-:W-:-:S03]  /*1db40*/  UIMAD UR4, UR7, UR6, URZ ;  /* 0x00000006070472a4 */ /* 0x000fc6000f8e023f */
[----:B------:R-:W-:-:S03]  /*1db50*/  PLOP3.LUT P3, PT, PT, PT, UP1, 0x40, 0x0 ;  /* 0x000000000000781c */ /* 0x000fc60003f6e818 */
[----:B------:R-:W-:Y:S01]  /*1db60*/  IMAD.U32 R29, RZ, RZ, UR4 ;  /* 0x00000004ff1d7e24 */ /* 0x000fe2000f8e00ff */
[----:B------:R-:W-:Y:S01]  /*1db70*/  BAR.SYNC.DEFER_BLOCKING 0x0 ;  /* 0x0000000000007b1d */ /* 0x000fe20000010000 */
[----:B--2---:R-:W-:-:S04]  /*1db80*/  LOP3.LUT R0, R0, 0x1800, RZ, 0xc0, !PT ;  /* 0x0000180000007812 */ /* 0x004fc800078ec0ff */
[----:B------:R-:W-:-:S04]  /*1db90*/  LOP3.LUT R0, R0, 0x60, R3, 0xf8, !PT ;  /* 0x0000006000007812 */ /* 0x000fc800078ef803 */
[----:B------:R-:W-:-:S05]  /*1dba0*/  LOP3.LUT R21, R0, R21, RZ, 0x3c, !PT ;  /* 0x0000001500157212 */ /* 0x000fca00078e3cff */
[----:B------:R-:W-:Y:S04]  /*1dbb0*/  STS.128 [R21], R16 ;  /* 0x0000001015007388 */ /* 0x000fe80000000c00 */
[----:B------:R-:W-:Y:S04]  /*1dbc0*/  STS.128 [R21+0x80], R12 ;  /* 0x0000800c15007388 */ /* 0x000fe80000000c00 */
[----:B------:R-:W-:Y:S04]  /*1dbd0*/  STS.128 [R21+0x400], R8 ;  /* 0x0004000815007388 */ /* 0x000fe80000000c00 */
[----:B------:R0:W-:Y:S01]  /*1dbe0*/  STS.128 [R21+0x480], R4 ;  /* 0x0004800415007388 */ /* 0x0001e20000000c00 */
[C---:B------:R-:W-:Y:S01]  /*1dbf0*/  IMAD.SHL.U32 R3, R20.reuse, 0x400, RZ ;  /* 0x0000040014037824 */ /* 0x040fe200078e00ff */
[----:B------:R-:W-:-:S04]  /*1dc00*/  LOP3.LUT R20, R20, 0x7f, RZ, 0xc0, !PT ;  /* 0x0000007f14147812 */ /* 0x000fc800078ec0ff */
[----:B------:R-:W-:-:S05]  /*1dc10*/  LOP3.LUT R3, R3, 0x1800, RZ, 0xc0, !PT ;  /* 0x0000180003037812 */ /* 0x000fca00078ec0ff */
[----:B------:R-:W-:Y:S01]  /*1dc20*/  IMAD R0, R20, 0x10, R3 ;  /* 0x0000001014007824 */ /* 0x000fe200078e0203 */
[----:B------:R-:W-:Y:S01]  /*1dc30*/  BAR.SYNC.DEFER_BLOCKING 0x0 ;  /* 0x0000000000007b1d */ /* 0x000fe20000010000 */
[----:B---3--:R-:W-:Y:S01]  /*1dc40*/  ISETP.GE.AND P0, PT, R23, c[0x0][0x178], PT ;  /* 0x00005e0017007a0c */ /* 0x008fe20003f06270 */
[----:B------:R-:W-:-:S03]  /*1dc50*/  IMAD.MOV.U32 R3, RZ, RZ, c[0x0][0x194] ;  /* 0x00006500ff037624 */ /* 0x000fc600078e00ff */
[----:B------:R-:W-:Y:S01]  /*1dc60*/  ISETP.LT.AND P0, PT, R2, c[0x0][0x17c], !P0 ;  /* 0x00005f0002007a0c */ /* 0x000fe20004701270 */
[----:B------:R-:W-:Y:S01]  /*1dc70*/  IMAD R2, R23, c[0x0][0x194], RZ ;  /* 0x0000650017027a24 */ /* 0x000fe200078e02ff */
[----:B------:R-:W1:Y:S04]  /*1dc80*/  LDS.128 R4, [R0] ;  /* 0x0000000000047984 */ /* 0x000e680000000c00 */
[----:B------:R-:W-:Y:S01]  /*1dc90*/  LEA R20, P1, R2, c[0x0][0x170], 0x1 ;  /* 0x00005c0002147a11 */ /* 0x000fe200078208ff */
[----:B------:R-:W-:Y:S01]  /*1dca0*/  IMAD R3, R3, 0x80, R2 ;  /* 0x0000008003037824 */ /* 0x000fe200078e0202 */
[----:B----4-:R-:W-:Y:S02]  /*1dcb0*/  ISETP.LT.AND P2, PT, R24, c[0x0][0x178], P2 ;  /* 0x00005e0018007a0c */ /* 0x010fe40001741270 */
[----:B0-----:R-:W-:-:S02]  /*1dcc0*/  LEA.HI.X.SX32 R21, R2, c[0x0][0x174], 0x1, P1 ;  /* 0x00005d0002157a11 */ /* 0x001fc400008f0eff */
[----:B------:R-:W-:-:S04]  /*1dcd0*/  LEA R2, P5, R3, c[0x0][0x170], 0x1 ;  /* 0x00005c0003027a11 */ /* 0x000fc800078a08ff */
[----:B------:R-:W-:Y:S02]  /*1dce0*/  LEA.HI.X.SX32 R3, R3, c[0x0][0x174], 0x1, P5 ;  /* 0x00005d0003037a11 */ /* 0x000fe400028f0eff */
[----:B------:R-:W-:Y:S01]  /*1dcf0*/  ISETP.LT.AND P3, PT, R24, c[0x0][0x178], P3 ;  /* 0x00005e0018007a0c */ /* 0x000fe20001f61270 */
[----:B------:R-:W-:-:S04]  /*1dd00*/  IMAD.WIDE R24, R29, 0x2, R20 ;  /* 0x000000021d187825 */ /* 0x000fc800078e0214 */
[----:B------:R-:W-:Y:S01]  /*1dd10*/  IMAD.WIDE R28, R29, 0x2, R2 ;  /* 0x000000021d1c7825 */ /* 0x000fe200078e0202 */
[----:B-1----:R-:W-:Y:S04]  /*1dd20*/  @P0 STG.E.U16 [R24.64], R4 ;  /* 0x0000000418000986 */ /* 0x002fe8000c101508 */
[----:B------:R0:W-:Y:S04]  /*1dd30*/  @P2 STG.E.U16 [R28.64], R6 ;  /* 0x000000061c002986 */ /* 0x0001e8000c101508 */
[----:B0-----:R-:W2:Y:S01]  /*1dd40*/  LDL.LU R28, [R1+0xcd0] ;  /* 0x000cd000011c7983 */ /* 0x001ea20000300800 */
[----:B------:R-:W-:-:S05]  /*1dd50*/  LOP3.LUT R22, R0, 0x20, RZ, 0x3c, !PT ;  /* 0x0000002000167812 */ /* 0x000fca00078e3cff */
[----:B------:R0:W1:Y:S01]  /*1dd60*/  LDS.128 R12, [R22] ;  /* 0x00000000160c7984 */ /* 0x0000620000000c00 */
[----:B------:R-:W-:Y:S01]  /*1dd70*/  UISETP.GE.AND UP2, UPT, UR12, UR10, UPT ;  /* 0x0000000a0c00728c */ /* 0x000fe2000bf46270 */
[----:B------:R-:W-:Y:S01]  /*1dd80*/  PLOP3.LUT P4, PT, PT, PT, UP1, 0x40, 0x0 ;  /* 0x000000000000781c */ /* 0x000fe20003f8e818 */
[----:B------:R-:W-:-:S03]  /*1dd90*/  UIADD3 UR5, UR4, UR6, URZ ;  /* 0x0000000604057290 */ /* 0x000fc6000fffe03f */
[C---:B------:R-:W-:Y:S02]  /*1dda0*/  ISETP.LT.AND P4, PT, R23.reuse, c[0x0][0x178], P4 ;  /* 0x00005e0017007a0c */ /* 0x040fe40002781270 */
[----:B------:R-:W-:Y:S01]  /*1ddb0*/  PLOP3.LUT P1, PT, PT, PT, UP2, 0x40, 0x0 ;  /* 0x000000000000781c */ /* 0x000fe20003f2e828 */
[----:B------:R-:W-:Y:S01]  /*1ddc0*/  UIADD3 UR4, UR5, UR6, URZ ;  /* 0x0000000605047290 */ /* 0x000fe2000fffe03f */
[----:B------:R-:W-:Y:S01]  /*1ddd0*/  PLOP3.LUT P0, PT, PT, PT, UP2, 0x40, 0x0 ;  /* 0x000000000000781c */ /* 0x000fe20003f0e828 */
[----:B------:R-:W-:Y:S01]  /*1dde0*/  IMAD.U32 R19, RZ, RZ, UR5 ;  /* 0x00000005ff137e24 */ /* 0x000fe2000f8e00ff */
[----:B------:R-:W-:Y:S02]  /*1ddf0*/  ISETP.LT.AND P1, PT, R23, c[0x0][0x178], P1 ;  /* 0x00005e0017007a0c */ /* 0x000fe40000f21270 */
[----:B------:R-:W-:Y:S01]  /*1de00*/  PRMT R25, R4, 0x7632, R25 ;  /* 0x0000763204197816 */ /* 0x000fe20000000019 */
[----:B------:R-:W-:Y:S01]  /*1de10*/  IMAD.WIDE R16, R19, 0x2, R20 ;  /* 0x0000000213107825 */ /* 0x000fe200078e0214 */
[----:B------:R-:W-:-:S03]  /*1de20*/  PRMT R27, R6, 0x7632, R27 ;  /* 0x00007632061b7816 */ /* 0x000fc6000000001b */
[----:B------:R-:W-:Y:S01]  /*1de30*/  IMAD.WIDE R18, R19, 0x2, R2 ;  /* 0x0000000213127825 */ /* 0x000fe200078e0202 */
[----:B------:R-:W-:Y:S03]  /*1de40*/  @P4 STG.E.U16 [R16.64], R25 ;  /* 0x0000001910004986 */ /* 0x000fe6000c101508 */
[----:B------:R-:W-:Y:S01]  /*1de50*/  IMAD.U32 R26, RZ, RZ, UR4 ;  /* 0x00000004ff1a7e24 */ /* 0x000fe2000f8e00ff */
[----:B------:R3:W-:Y:S01]  /*1de60*/  @P3 STG.E.U16 [R18.64], R27 ;  /* 0x0000001b12003986 */ /* 0x0007e2000c101508 */
[----:B------:R-:W-:Y:S02]  /*1de70*/  IMAD.MOV.U32 R24, RZ, RZ, R23 ;  /* 0x000000ffff187224 */ /* 0x000fe400078e0017 */
[----:B0-----:R-:W-:-:S04]  /*1de80*/  IMAD.WIDE R22, R26, 0x2, R20 ;  /* 0x000000021a167825 */ /* 0x001fc800078e0214 */
[----:B---3--:R-:W-:Y:S01]  /*1de90*/  IMAD.WIDE R26, R26, 0x2, R2 ;  /* 0x000000021a1a7825 */ /* 0x008fe200078e0202 */
[----:B-1----:R-:W-:Y:S01]  /*1dea0*/  @P1 STG.E.U16 [R22.64], R12 ;  /* 0x0000000c16001986 */ /* 0x002fe2000c101508 */
[----:B------:R-:W-:Y:S02]  /*1deb0*/  PRMT R4, R14, 0x7632, R4 ;  /* 0x000076320e047816 */ /* 0x000fe40000000004 */
[----:B--2---:R-:W-:-:S13]  /*1dec0*/  ISETP.LT.AND P0, PT, R28, c[0x0][0x178], P0 ;  /* 0x00005e001c007a0c */ /* 0x004fda0000701270 */
[----:B------:R0:W-:Y:S04]  /*1ded0*/  @P0 STG.E.U16 [R26.64], R14 ;  /* 0x0000000e1a000986 */ /* 0x0001e8000c101508 */
[----:B0-----:R-:W2:Y:S01]  /*1dee0*/  LDL.LU R14, [R1+0xccc] ;  /* 0x000ccc00010e7983 */ /* 0x001ea20000300800 */
[----:B------:R-:W-:-:S06]  /*1def0*/  LOP3.LUT R8, R0, 0x40, RZ, 0x3c, !PT ;  /* 0x0000004000087812 */ /* 0x000fcc00078e3cff */
[----:B------:R-:W0:Y:S01]  /*1df00*/  LDS.128 R8, [R8] ;  /* 0x0000000008087984 */ /* 0x000e220000000c00 */
[----:B------:R-:W-:Y:S01]  /*1df10*/  LOP3.LUT R6, R0, 0x60, RZ, 0x3c, !PT ;  /* 0x0000006000067812 */ /* 0x000fe200078e3cff */
[----:B------:R-:W-:Y:S02]  /*1df20*/  UISETP.GE.AND UP0, UPT, UR13, UR10, UPT ;  /* 0x0000000a0d00728c */ /* 0x000fe4000bf06270 */
[----:B------:R-:W-:Y:S02]  /*1df30*/  UISETP.GE.AND UP1, UPT, UR14, UR10, UPT ;  /* 0x0000000a0e00728c */ /* 0x000fe4000bf26270 */
[----:B------:R-:W1:Y:S01]  /*1df40*/  LDS.128 R16, [R6] ;  /* 0x0000000006107984 */ /* 0x000e620000000c00 */
[----:B------:R-:W-:Y:S01]  /*1df50*/  UIADD3 UR4, UR4, UR6, URZ ;  /* 0x0000000604047290 */ /* 0x000fe2000fffe03f */
[----:B------:R-:W-:Y:S02]  /*1df60*/  PLOP3.LUT P1, PT, PT, PT, UP0, 0x40, 0x0 ;  /* 0x000000000000781c */ /* 0x000fe40003f2e808 */
[----:B------:R-:W-:-:S02]  /*1df70*/  PLOP3.LUT P2, PT, PT, PT, UP0, 0x40, 0x0 ;  /* 0x000000000000781c */ /* 0x000fc40003f4e808 */
[----:B------:R-:W-:Y:S01]  /*1df80*/  PLOP3.LUT P3, PT, PT, PT, UP1, 0x40, 0x0 ;  /* 0x000000000000781c */ /* 0x000fe20003f6e818 */
[----:B------:R-:W-:Y:S01]  /*1df90*/  UIADD3 UR5, UR4, UR6, URZ ;  /* 0x0000000604057290 */ /* 0x000fe2000fffe03f */
[----:B------:R-:W-:Y:S02]  /*1dfa0*/  ISETP.LT.AND P1, PT, R24, c[0x0][0x178], P1 ;  /* 0x00005e0018007a0c */ /* 0x000fe40000f21270 */
[----:B------:R-:W-:Y:S02]  /*1dfb0*/  ISETP.LT.AND P2, PT, R28, c[0x0][0x178], P2 ;  /* 0x00005e001c007a0c */ /* 0x000fe40001741270 */
[----:B------:R-:W-:Y:S01]  /*1dfc0*/  ISETP.LT.AND P3, PT, R24, c[0x0][0x178], P3 ;  /* 0x00005e0018007a0c */ /* 0x000fe20001f61270 */
[----:B------:R-:W-:Y:S02]  /*1dfd0*/  IMAD.U32 R23, RZ, RZ, UR4 ;  /* 0x00000004ff177e24 */ /* 0x000fe4000f8e00ff */
[----:B------:R-:W-:Y:S01]  /*1dfe0*/  IMAD.U32 R0, RZ, RZ, UR5 ;  /* 0x00000005ff007e24 */ /* 0x000fe2000f8e00ff */
[----:B------:R-:W-:Y:S01]  /*1dff0*/  PRMT R12, R12, 0x7632, R12 ;  /* 0x000076320c0c7816 */ /* 0x000fe2000000000c */
[C---:B------:R-:W-:Y:S01]  /*1e000*/  IMAD.WIDE R24, R23.reuse, 0x2, R20 ;  /* 0x0000000217187825 */ /* 0x040fe200078e0214 */
[----:B------:R-:W-:Y:S01]  /*1e010*/  UISETP.GE.AND UP0, UPT, UR15, UR10, UPT ;  /* 0x0000000a0f00728c */ /* 0x000fe2000bf06270 */
[----:B------:R-:W-:Y:S01]  /*1e020*/  PLOP3.LUT P0, PT, PT, PT, UP1, 0x40, 0x0 ;  /* 0x000000000000781c */ /* 0x000fe20003f0e818 */
[----:B------:R-:W-:Y:S01]  /*1e030*/  UISETP.GE.AND UP2, UPT, UR16, UR10, UPT ;  /* 0x0000000a1000728c */ /* 0x000fe2000bf46270 */
[----:B------:R-:W-:Y:S01]  /*1e040*/  IMAD.WIDE R22, R23, 0x2, R2 ;  /* 0x0000000217167825 */ /* 0x000fe200078e0202 */
[----:B------:R-:W-:Y:S03]  /*1e050*/  @P1 STG.E.U16 [R24.64], R12 ;  /* 0x0000000c18001986 */ /* 0x000fe6000c101508 */
[----:B------:R-:W-:Y:S01]  /*1e060*/  IMAD.WIDE R26, R0, 0x2, R20 ;  /* 0x00000002001a7825 */ /* 0x000fe200078e0214 */
[----:B------:R3:W-:Y:S01]  /*1e070*/  @P2 STG.E.U16 [R22.64], R4 ;  /* 0x0000000416002986 */ /* 0x0007e2000c101508 */
[----:B------:R-:W-:Y:S01]  /*1e080*/  PLOP3.LUT P1, PT, PT, PT, UP0, 0x40, 0x0 ;  /* 0x000000000000781c */ /* 0x000fe20003f2e808 */
[----:B------:R-:W-:Y:S01]  /*1e090*/  UIADD3 UR5, UR5, UR6, URZ ;  /* 0x0000000605057290 */ /* 0x000fe2000fffe03f */
[----:B------:R-:W-:-:S02]  /*1e0a0*/  ISETP.LT.AND P0, PT, R28, c[0x0][0x178], P0 ;  /* 0x00005e001c007a0c */ /* 0x000fc40000701270 */
[----:B------:R-:W-:Y:S01]  /*1e0b0*/  PLOP3.LUT P2, PT, PT, PT, UP0, 0x40, 0x0 ;  /* 0x000000000000781c */ /* 0x000fe20003f4e808 */
[----:B0-----:R0:W-:Y:S01]  /*1e0c0*/  @P3 STG.E.U16 [R26.64], R8 ;  /* 0x000000081a003986 */ /* 0x0011e2000c101508 */
[----:B------:R-:W-:Y:S01]  /*1e0d0*/  PLOP3.LUT P3, PT, PT, PT, UP2, 0x40, 0x0 ;  /* 0x000000000000781c */ /* 0x000fe20003f6e828 */
[----:B------:R-:W-:Y:S01]  /*1e0e0*/  UIADD3 UR4, UR5, UR6, URZ ;  /* 0x0000000605047290 */ /* 0x000fe2000fffe03f */
[----:B------:R-:W-:Y:S01]  /*1e0f0*/  ISETP.LT.AND P2, PT, R28, c[0x0][0x178], P2 ;  /* 0x00005e001c007a0c */ /* 0x000fe20001741270 */
[----:B---3--:R-:W-:Y:S01]  /*1e100*/  IMAD.U32 R23, RZ, RZ, UR5 ;  /* 0x00000005ff177e24 */ /* 0x008fe2000f8e00ff */
[----:B------:R-:W-:Y:S01]  /*1e110*/  PRMT R12, R8, 0x7632, R12 ;  /* 0x00007632080c7816 */ /* 0x000fe2000000000c */
[----:B------:R-:W-:Y:S02]  /*1e120*/  UISETP.GE.AND UP0, UPT, UR17, UR10, UPT ;  /* 0x0000000a1100728c */ /* 0x000fe4000bf06270 */
[----:B------:R-:W-:Y:S02]  /*1e130*/  IMAD.U32 R29, RZ, RZ, UR4 ;  /* 0x00000004ff1d7e24 */ /* 0x000fe4000f8e00ff */
[----:B0-----:R-:W-:Y:S01]  /*1e140*/  IMAD.WIDE R26, R0, 0x2, R2 ;  /* 0x00000002001a7825 */ /* 0x001fe200078e0202 */
[----:B------:R-:W-:Y:S01]  /*1e150*/  PRMT R0, R10, 0x7632, R0 ;  /* 0x000076320a007816 */ /* 0x000fe20000000000 */
[----:B------:R-:W-:-:S02]  /*1e160*/  UISETP.GE.AND UP1, UPT, UR18, UR10, UPT ;  /* 0x0000000a1200728c */ /* 0x000fc4000bf26270 */
[C---:B------:R-:W-:Y:S01]  /*1e170*/  IMAD.WIDE R24, R23.reuse, 0x2, R20 ;  /* 0x0000000217187825 */ /* 0x040fe200078e0214 */
[----:B------:R0:W-:Y:S01]  /*1e180*/  @P0 STG.E.U16 [R26.64], R10 ;  /* 0x0000000a1a000986 */ /* 0x0001e2000c101508 */
[----:B------:R-:W-:Y:S02]  /*1e190*/  PLOP3.LUT P0, PT, PT, PT, UP2, 0x40, 0x0 ;  /* 0x000000000000781c */ /* 0x000fe40003f0e828 */
[----:B------:R-:W-:Y:S01]  /*1e1a0*/  IMAD.WIDE R22, R23, 0x2, R2 ;  /* 0x0000000217167825 */ /* 0x000fe200078e0202 */
[----:B------:R-:W-:Y:S01]  /*1e1b0*/  UIADD3 UR4, UR4, UR6, URZ ;  /* 0x0000000604047290 */ /* 0x000fe2000fffe03f */
[----:B------:R-:W-:Y:S02]  /*1e1c0*/  ISETP.LT.AND P0, PT, R28, c[0x0][0x178], P0 ;  /* 0x00005e001c007a0c */ /* 0x000fe40000701270 */
[----:B0-----:R-:W-:Y:S01]  /*1e1d0*/  IMAD.WIDE R26, R29, 0x2, R20 ;  /* 0x000000021d1a7825 */ /* 0x001fe200078e0214 */
[----:B------:R-:W-:Y:S02]  /*1e1e0*/  UIADD3 UR5, UR4, UR6, URZ ;  /* 0x0000000604057290 */ /* 0x000fe4000fffe03f */
[----:B------:R-:W-:Y:S01]  /*1e1f0*/  UISETP.GE.AND UP2, UPT, UR19, UR10, UPT ;  /* 0x0000000a1300728c */ /* 0x000fe2000bf46270 */
[----:B------:R-:W-:Y:S01]  /*1e200*/  PRMT R8, R13, 0x7632, R8 ;  /* 0x000076320d087816 */ /* 0x000fe20000000008 */
[----:B------:R-:W-:-:S02]  /*1e210*/  UISETP.GE.AND UP3, UPT, UR23, UR10, UPT ;  /* 0x0000000a1700728c */ /* 0x000fc4000bf66270 */
[----:B------:R-:W-:Y:S02]  /*1e220*/  UISETP.GE.AND UP4, UPT, UR24, UR10, UPT ;  /* 0x0000000a1800728c */ /* 0x000fe4000bf86270 */
[----:B------:R-:W-:-:S04]  /*1e230*/  UISETP.GE.AND UP5, UPT, UR25, UR10, UPT ;  /* 0x0000000a1900728c */ /* 0x000fc8000bfa6270 */
[----:B------:R-:W-:Y:S02]  /*1e240*/  PLOP3.LUT P6, PT, PT, PT, UP4, 0x40, 0x0 ;  /* 0x000000000000781c */ /* 0x000fe40003fce848 */
[----:B------:R-:W-:Y:S02]  /*1e250*/  PLOP3.LUT P5, PT, PT, PT, UP5, 0x40, 0x0 ;  /* 0x000000000000781c */ /* 0x000fe40003fae858 */
[----:B------:R-:W-:Y:S02]  /*1e260*/  PRMT R10, R11, 0x7632, R10 ;  /* 0x000076320b0a7816 */ /* 0x000fe4000000000a */
[C---:B--2---:R-:W-:Y:S02]  /*1e270*/  ISETP.LT.AND P1, PT, R14.reuse, c[0x0][0x178], P1 ;  /* 0x00005e000e007a0c */ /* 0x044fe40000f21270 */
[----:B------:R-:W-:-:S11]  /*1e280*/  ISETP.LT.AND P3, PT, R14, c[0x0][0x178], P3 ;  /* 0x00005e000e007a0c */ /* 0x000fd60001f61270 */
[----:B------:R-:W-:Y:S01]  /*1e290*/  @P1 STG.E.U16 [R24.64], R12 ;  /* 0x0000000c18001986 */ /* 0x000fe2000c101508 */
[----:B------:R-:W-:-:S03]  /*1e2a0*/  PLOP3.LUT P1, PT, PT, PT, UP0, 0x40, 0x0 ;  /* 0x000000000000781c */ /* 0x000fc60003f2e808 */
[----:B------:R0:W-:Y:S01]  /*1e2b0*/  @P2 STG.E.U16 [R22.64], R0 ;  /* 0x0000000016002986 */ /* 0x0001e2000c101508 */
[----:B------:R-:W-:-:S03]  /*1e2c0*/  PLOP3.LUT P2, PT, PT, PT, UP0, 0x40, 0x0 ;  /* 0x000000000000781c */ /* 0x000fc60003f4e808 */
[----:B-1----:R1:W-:Y:S01]  /*1e2d0*/  @P3 STG.E.U16 [R26.64], R16 ;  /* 0x000000101a003986 */ /* 0x0023e2000c101508 */
[----:B------:R-:W-:Y:S02]  /*1e2e0*/  PLOP3.LUT P3, PT, PT, PT, UP1, 0x40, 0x0 ;  /* 0x000000000000781c */ /* 0x000fe40003f6e818 */
[----:B------:R-:W-:Y:S02]  /*1e2f0*/  ISETP.LT.AND P1, PT, R14, c[0x0][0x178], P1 ;  /* 0x00005e000e007a0c */ /* 0x000fe40000f21270 */
[----:B------:R-:W-:Y:S02]  /*1e300*/  ISETP.LT.AND P2, PT, R28, c[0x0][0x178], P2 ;  /* 0x00005e001c007a0c */ /* 0x000fe40001741270 */
[----:B------:R-:W-:Y:S01]  /*1e310*/  ISETP.LT.AND P3, PT, R14, c[0x0][0x178], P3 ;  /* 0x00005e000e007a0c */ /* 0x000fe20001f61270 */
[----:B0-----:R-:W-:Y:S02]  /*1e320*/  IMAD.U32 R23, RZ, RZ, UR4 ;  /* 0x00000004ff177e24 */ /* 0x001fe4000f8e00ff */
[----:B-1----:R-:W-:Y:S01]  /*1e330*/  IMAD.WIDE R26, R29, 0x2, R2 ;  /* 0x000000021d1a7825 */ /* 0x002fe200078e0202 */
[----:B------:R-:W-:-:S03]  /*1e340*/  PRMT R12, R16, 0x7632, R12 ;  /* 0x00007632100c7816 */ /* 0x000fc6000000000c */
[----:B------:R-:W-:Y:S01]  /*1e350*/  IMAD.U32 R29, RZ, RZ, UR5 ;  /* 0x00000005ff1d7e24 */ /* 0x000fe2000f8e00ff */
[----:B------:R-:W-:Y:S01]  /*1e360*/  PRMT R0, R18, 0x7632, R0 ;  /* 0x0000763212007816 */ /* 0x000fe20000000000 */
[C---:B------:R-:W-:Y:S01]  /*1e370*/  IMAD.WIDE R24, R23.reuse, 0x2, R20 ;  /* 0x0000000217187825 */ /* 0x040fe200078e0214 */
[----:B------:R0:W-:Y:S01]  /*1e380*/  @P0 STG.E.U16 [R26.64], R18 ;  /* 0x000000121a000986 */ /* 0x0001e2000c101508 */
[----:B------:R-:W-:Y:S02]  /*1e390*/  UISETP.GE.AND UP0, UPT, UR20, UR10, UPT ;  /* 0x0000000a1400728c */ /* 0x000fe4000bf06270 */
[----:B------:R-:W-:Y:S01]  /*1e3a0*/  IMAD.WIDE R22, R23, 0x2, R2 ;  /* 0x0000000217167825 */ /* 0x000fe200078e0202 */
[----:B------:R1:W-:Y:S01]  /*1e3b0*/  @P1 STG.E.U16 [R24.64], R12 ;  /* 0x0000000c18001986 */ /* 0x0003e2000c101508 */
[----:B------:R-:W-:Y:S01]  /*1e3c0*/  PLOP3.LUT P0, PT, PT, PT, UP1, 0x40, 0x0 ;  /* 0x000000000000781c */ /* 0x000fe20003f0e818 */
[----:B------:R-:W-:Y:S01]  /*1e3d0*/  UIADD3 UR5, UR5, UR6, URZ ;  /* 0x0000000605057290 */ /* 0x000fe2000fffe03f */
[----:B------:R-:W-:Y:S01]  /*1e3e0*/  PLOP3.LUT P1, PT, PT, PT, UP2, 0x40, 0x0 ;  /* 0x000000000000781c */ /* 0x000fe20003f2e828 */
[----:B------:R2:W-:Y:S01]  /*1e3f0*/  @P2 STG.E.U16 [R22.64], R0 ;  /* 0x0000000016002986 */ /* 0x0005e2000c101508 */
[----:B0-----:R-:W-:Y:S01]  /*1e400*/  IMAD.WIDE R26, R29, 0x2, R20 ;  /* 0x000000021d1a7825 */ /* 0x001fe200078e0214 */
[----:B------:R-:W-:Y:S01]  /*1e410*/  PLOP3.LUT P2, PT, PT, PT, UP2, 0x40, 0x0 ;  /* 0x000000000000781c */ /* 0x000fe20003f4e828 */
[----:B------:R-:W-:Y:S01]  /*1e420*/  UIADD3 UR4, UR5, UR6, URZ ;  /* 0x0000000605047290 */ /* 0x000fe2000fffe03f */
[----:B------:R-:W-:-:S02]  /*1e430*/  ISETP.LT.AND P0, PT, R28, c[0x0][0x178], P0 ;  /* 0x00005e001c007a0c */ /* 0x000fc40000701270 */
[----:B------:R0:W-:Y:S01]  /*1e440*/  @P3 STG.E.U16 [R26.64], R5 ;  /* 0x000000051a003986 */ /* 0x0001e2000c101508 */
[----:B------:R-:W-:Y:S02]  /*1e450*/  PLOP3.LUT P3, PT, PT, PT, UP0, 0x40, 0x0 ;  /* 0x000000000000781c */ /* 0x000fe40003f6e808 */
[----:B------:R-:W-:Y:S02]  /*1e460*/  ISETP.LT.AND P1, PT, R14, c[0x0][0x178], P1 ;  /* 0x00005e000e007a0c */ /* 0x000fe40000f21270 */
[----:B------:R-:W-:Y:S02]  /*1e470*/  ISETP.LT.AND P2, PT, R28, c[0x0][0x178], P2 ;  /* 0x00005e001c007a0c */ /* 0x000fe40001741270 */
[----:B------:R-:W-:Y:S01]  /*1e480*/  ISETP.LT.AND P3, PT, R14, c[0x0][0x178], P3 ;  /* 0x00005e000e007a0c */ /* 0x000fe20001f61270 */
[----:B-1----:R-:W-:Y:S02]  /*1e490*/  IMAD.U32 R25, RZ, RZ, UR5 ;  /* 0x00000005ff197e24 */ /* 0x002fe4000f8e00ff */
[----:B--2---:R-:W-:Y:S01]  /*1e4a0*/  IMAD.WIDE R22, R29, 0x2, R2 ;  /* 0x000000021d167825 */ /* 0x004fe200078e0202 */
[----:B------:R-:W-:-:S03]  /*1e4b0*/  PRMT R0, R5, 0x7632, R0 ;  /* 0x0000763205007816 */ /* 0x000fc60000000000 */
[----:B------:R-:W-:Y:S01]  /*1e4c0*/  IMAD.U32 R29, RZ, RZ, UR4 ;  /* 0x00000004ff1d7e24 */ /* 0x000fe2000f8e00ff */
[----:B------:R-:W-:Y:S01]  /*1e4d0*/  PRMT R12, R7, 0x7632, R12 ;  /* 0x00007632070c7816 */ /* 0x000fe2000000000c */
[----:B0-----:R-:W-:Y:S01]  /*1e4e0*/  IMAD.WIDE R4, R25, 0x2, R20 ;  /* 0x0000000219047825 */ /* 0x001fe200078e0214 */
[----:B------:R-:W-:-:S03]  /*1e4f0*/  UISETP.GE.AND UP1, UPT, UR21, UR10, UPT ;  /* 0x0000000a1500728c */ /* 0x000fc6000bf26270 */
[----:B------:R-:W-:Y:S01]  /*1e500*/  IMAD.WIDE R24, R25, 0x2, R2 ;  /* 0x0000000219187825 */ /* 0x000fe200078e0202 */
[----:B------:R-:W-:Y:S01]  /*1e510*/  UISETP.GE.AND UP2, UPT, UR22, UR10, UPT ;  /* 0x0000000a1600728c */ /* 0x000fe2000bf46270 */
[----:B------:R-:W-:Y:S02]  /*1e520*/  @P0 STG.E.U16 [R22.64], R7 ;  /* 0x0000000716000986 */ /* 0x000fe4000c101508 */
[----:B------:R-:W-:Y:S02]  /*1e530*/  IMAD.WIDE R26, R29, 0x2, R20 ;  /* 0x000000021d1a7825 */ /* 0x000fe400078e0214 */
[----:B------:R-:W-:Y:S01]  /*1e540*/  @P1 STG.E.U16 [R4.64], R0 ;  /* 0x0000000004001986 */ /* 0x000fe2000c101508 */
[----:B------:R-:W-:Y:S01]  /*1e550*/  PLOP3.LUT P1, PT, PT, PT, UP0, 0x40, 0x0 ;  /* 0x000000000000781c */ /* 0x000fe20003f2e808 */
[----:B------:R-:W-:Y:S01]  /*1e560*/  UIADD3 UR4, UR4, UR6, URZ ;  /* 0x0000000604047290 */ /* 0x000fe2000fffe03f */
[----:B------:R-:W-:Y:S01]  /*1e570*/  PLOP3.LUT P4, PT, PT, PT, UP1, 0x40, 0x0 ;  /* 0x000000000000781c */ /* 0x000fe20003f8e818 */
[----:B------:R0:W-:Y:S01]  /*1e580*/  @P2 STG.E.U16 [R24.64], R12 ;  /* 0x0000000c18002986 */ /* 0x0001e2000c101508 */
[----:B------:R-:W-:-:S03]  /*1e590*/  PLOP3.LUT P2, PT, PT, PT, UP2, 0x40, 0x0 ;  /* 0x000000000000781c */ /* 0x000fc60003f4e828 */
[----:B------:R1:W-:Y:S01]  /*1e5a0*/  @P3 STG.E.U16 [R26.64], R13 ;  /* 0x0000000d1a003986 */ /* 0x0003e2000c101508 */
[----:B------:R-:W-:Y:S01]  /*1e5b0*/  PLOP3.LUT P3, PT, PT, PT, UP1, 0x40, 0x0 ;  /* 0x000000000000781c */ /* 0x000fe20003f6e818 */
[----:B------:R-:W-:Y:S01]  /*1e5c0*/  UIADD3 UR5, UR4, UR6, URZ ;  /* 0x0000000604057290 */ /* 0x000fe2000fffe03f */
[----:B------:R-:W-:Y:S02]  /*1e5d0*/  ISETP.LT.AND P1, PT, R28, c[0x0][0x178], P1 ;  /* 0x00005e001c007a0c */ /* 0x000fe40000f21270 */
[----:B------:R-:W-:Y:S02]  /*1e5e0*/  ISETP.LT.AND P4, PT, R14, c[0x0][0x178], P4 ;  /* 0x00005e000e007a0c */ /* 0x000fe40002781270 */
[----:B------:R-:W-:Y:S02]  /*1e5f0*/  ISETP.LT.AND P3, PT, R28, c[0x0][0x178], P3 ;  /* 0x00005e001c007a0c */ /* 0x000fe40001f61270 */
[----:B------:R-:W-:Y:S01]  /*1e600*/  ISETP.LT.AND P2, PT, R14, c[0x0][0x178], P2 ;  /* 0x00005e000e007a0c */ /* 0x000fe20001741270 */
[----:B0-----:R-:W-:-:S02]  /*1e610*/  IMAD.U32 R25, RZ, RZ, UR5 ;  /* 0x00000005ff197e24 */ /* 0x001fc4000f8e00ff */
[----:B-1----:R-:W-:Y:S02]  /*1e620*/  IMAD.U32 R13, RZ, RZ, UR4 ;  /* 0x00000004ff0d7e24 */ /* 0x002fe4000f8e00ff */
[----:B------:R-:W-:Y:S01]  /*1e630*/  IMAD.WIDE R4, R29, 0x2, R2 ;  /* 0x000000021d047825 */ /* 0x000fe200078e0202 */
[----:B------:R-:W-:-:S03]  /*1e640*/  PRMT R0, R15, 0x7632, R0 ;  /* 0x000076320f007816 */ /* 0x000fc60000000000 */
[C---:B------:R-:W-:Y:S01]  /*1e650*/  IMAD.WIDE R6, R13.reuse, 0x2, R20 ;  /* 0x000000020d067825 */ /* 0x040fe200078e0214 */
[----:B------:R-:W-:Y:S03]  /*1e660*/  @P1 STG.E.U16 [R4.64], R15 ;  /* 0x0000000f04001986 */ /* 0x000fe6000c101508 */
[----:B------:R-:W-:Y:S01]  /*1e670*/  IMAD.WIDE R12, R13, 0x2, R2 ;  /* 0x000000020d0c7825 */ /* 0x000fe200078e0202 */
[----:B------:R-:W-:Y:S03]  /*1e680*/  @P4 STG.E.U16 [R6.64], R8 ;  /* 0x0000000806004986 */ /* 0x000fe6000c101508 */
[----:B------:R-:W-:Y:S01]  /*1e690*/  IMAD.WIDE R22, R25, 0x2, R20 ;  /* 0x0000000219167825 */ /* 0x000fe200078e0214 */
[----:B------:R-:W-:Y:S01]  /*1e6a0*/  PLOP3.LUT P1, PT, PT, PT, UP2, 0x40, 0x0 ;  /* 0x000000000000781c */ /* 0x000fe20003f2e828 */
[----:B------:R-:W-:Y:S01]  /*1e6b0*/  UIADD3 UR5, UR5, UR6, URZ ;  /* 0x0000000605057290 */ /* 0x000fe2000fffe03f */
[----:B------:R0:W-:Y:S01]  /*1e6c0*/  @P3 STG.E.U16 [R12.64], R0 ;  /* 0x000000000c003986 */ /* 0x0001e2000c101508 */
[----:B------:R-:W-:-:S03]  /*1e6d0*/  PLOP3.LUT P0, PT, PT, PT, UP3, 0x40, 0x0 ;  /* 0x000000000000781c */ /* 0x000fc60003f0e838 */
[----:B------:R1:W-:Y:S01]  /*1e6e0*/  @P2 STG.E.U16 [R22.64], R9 ;  /* 0x0000000916002986 */ /* 0x0003e2000c101508 */
[----:B------:R-:W-:Y:S01]  /*1e6f0*/  PLOP3.LUT P2, PT, PT, PT, UP3, 0x40, 0x0 ;  /* 0x000000000000781c */ /* 0x000fe20003f4e838 */
[----:B------:R-:W-:Y:S01]  /*1e700*/  UIADD3 UR7, UR5, UR6, URZ ;  /* 0x0000000605077290 */ /* 0x000fe2000fffe03f */
[----:B------:R-:W-:Y:S02]  /*1e710*/  ISETP.LT.AND P1, PT, R28, c[0x0][0x178], P1 ;  /* 0x00005e001c007a0c */ /* 0x000fe40000f21270 */
[----:B------:R-:W-:Y:S02]  /*1e720*/  PLOP3.LUT P4, PT, PT, PT, UP4, 0x40, 0x0 ;  /* 0x000000000000781c */ /* 0x000fe40003f8e848 */
[----:B------:R-:W-:Y:S01]  /*1e730*/  ISETP.LT.AND P0, PT, R14, c[0x0][0x178], P0 ;  /* 0x00005e000e007a0c */ /* 0x000fe20000701270 */
[----:B------:R-:W-:Y:S01]  /*1e740*/  UIADD3 UR4, UR7, UR6, URZ ;  /* 0x0000000607047290 */ /* 0x000fe2000fffe03f */
[----:B------:R-:W-:Y:S02]  /*1e750*/  PLOP3.LUT P3, PT, PT, PT, UP5, 0x40, 0x0 ;  /* 0x000000000000781c */ /* 0x000fe40003f6e858 */
[----:B------:R-:W-:-:S02]  /*1e760*/  ISETP.LT.AND P2, PT, R28, c[0x0][0x178], P2 ;  /* 0x00005e001c007a0c */ /* 0x000fc40001741270 */
[----:B------:R-:W-:Y:S02]  /*1e770*/  ISETP.LT.AND P6, PT, R14, c[0x0][0x178], P6 ;  /* 0x00005e000e007a0c */ /* 0x000fe400037c1270 */
[----:B------:R-:W-:Y:S02]  /*1e780*/  ISETP.LT.AND P4, PT, R28, c[0x0][0x178], P4 ;  /* 0x00005e001c007a0c */ /* 0x000fe40002781270 */
[----:B0-----:R-:W-:Y:S01]  /*1e790*/  PRMT R0, R9, 0x7632, R0 ;  /* 0x0000763209007816 */ /* 0x001fe20000000000 */
[----:B-1----:R-:W-:Y:S01]  /*1e7a0*/  IMAD.U32 R9, RZ, RZ, UR5 ;  /* 0x00000005ff097e24 */ /* 0x002fe2000f8e00ff */
[----:B------:R-:W-:Y:S01]  /*1e7b0*/  ISETP.LT.AND P5, PT, R14, c[0x0][0x178], P5 ;  /* 0x00005e000e007a0c */ /* 0x000fe20002fa1270 */
[----:B------:R-:W-:Y:S01]  /*1e7c0*/  IMAD.U32 R15, RZ, RZ, UR7 ;  /* 0x00000007ff0f7e24 */ /* 0x000fe2000f8e00ff */
[----:B------:R-:W-:Y:S01]  /*1e7d0*/  ISETP.LT.AND P3, PT, R28, c[0x0][0x178], P3 ;  /* 0x00005e001c007a0c */ /* 0x000fe20001f61270 */
[----:B------:R-:W-:-:S04]  /*1e7e0*/  IMAD.WIDE R4, R25, 0x2, R2 ;  /* 0x0000000219047825 */ /* 0x000fc800078e0202 */
[----:B------:R-:W-:Y:S02]  /*1e7f0*/  IMAD.U32 R23, RZ, RZ, UR4 ;  /* 0x00000004ff177e24 */ /* 0x000fe4000f8e00ff */
[C---:B------:R-:W-:Y:S01]  /*1e800*/  IMAD.WIDE R6, R9.reuse, 0x2, R20 ;  /* 0x0000000209067825 */ /* 0x040fe200078e0214 */
[----:B------:R0:W-:Y:S03]  /*1e810*/  @P1 STG.E.U16 [R4.64], R11 ;  /* 0x0000000b04001986 */ /* 0x0001e6000c101508 */
[----:B------:R-:W-:Y:S01]  /*1e820*/  IMAD.WIDE R8, R9, 0x2, R2 ;  /* 0x0000000209087825 */ /* 0x000fe200078e0202 */
[----:B------:R1:W-:Y:S03]  /*1e830*/  @P0 STG.E.U16 [R6.64], R0 ;  /* 0x0000000006000986 */ /* 0x0003e6000c101508 */
[C---:B------:R-:W-:Y:S01]  /*1e840*/  IMAD.WIDE R12, R15.reuse, 0x2, R20 ;  /* 0x000000020f0c7825 */ /* 0x040fe200078e0214 */
[----:B------:R1:W-:Y:S03]  /*1e850*/  @P2 STG.E.U16 [R8.64], R10 ;  /* 0x0000000a08002986 */ /* 0x0003e6000c101508 */
[----:B------:R-:W-:Y:S01]  /*1e860*/  IMAD.WIDE R14, R15, 0x2, R2 ;  /* 0x000000020f0e7825 */ /* 0x000fe200078e0202 */
[----:B0-----:R-:W-:-:S03]  /*1e870*/  PRMT R5, R17, 0x7632, R5 ;  /* 0x0000763211057816 */ /* 0x001fc60000000005 */
[C---:B------:R-:W-:Y:S01]  /*1e880*/  IMAD.WIDE R20, R23.reuse, 0x2, R20 ;  /* 0x0000000217147825 */ /* 0x040fe200078e0214 */
[----:B------:R1:W-:Y:S04]  /*1e890*/  @P6 STG.E.U16 [R12.64], R17 ;  /* 0x000000110c006986 */ /* 0x0003e8000c101508 */
[----:B------:R1:W-:Y:S01]  /*1e8a0*/  @P4 STG.E.U16 [R14.64], R19 ;  /* 0x000000130e004986 */ /* 0x0003e2000c101508 */
[----:B------:R-:W-:-:S03]  /*1e8b0*/  IMAD.WIDE R2, R23, 0x2, R2 ;  /* 0x0000000217027825 */ /* 0x000fc600078e0202 */
[----:B------:R1:W-:Y:S01]  /*1e8c0*/  @P5 STG.E.U16 [R20.64], R5 ;  /* 0x0000000514005986 */ /* 0x0003e2000c101508 */
[----:B------:R-:W-:Y:S05]  /*1e8d0*/  @!P3 EXIT ;  /* 0x000000000000b94d */ /* 0x000fea0003800000 */
[----:B-1----:R-:W-:-:S05]  /*1e8e0*/  PRMT R19, R19, 0x7632, R19 ;  /* 0x0000763213137816 */ /* 0x002fca0000000013 */
[----:B------:R-:W-:Y:S01]  /*1e8f0*/  STG.E.U16 [R2.64], R19 ;  /* 0x0000001302007986 */ /* 0x000fe2000c101508 */
[----:B------:R-:W-:Y:S05]  /*1e900*/  EXIT ;  /* 0x000000000000794d */ /* 0x000fea0003800000 */
.L_x_4:
[----:B------:R-:W-:-:S00]  /*1e910*/  BRA `(.L_x_4) ;  /* 0xfffffff000007947 */ /* 0x000fc0000383ffff */
[----:B------:R-:W-:-:S00]  /*1e920*/  NOP ;  /* 0x0000000000007918 */ /* 0x000fc00000000000 */
        /* <DEDUP_REMOVED lines=13> */
.L_x_5:


//--------------------- .nv.shared.matmul_kernel  --------------------------
	.section	.nv.shared.matmul_kernel,"aw",@nobits
	.sectionflags	@""
	.align	16
